# CuTe-DSL kernel — source=cudnn_frontend_dsl family=grouped_gemm_swiglu
# config = {"ab_dtype": "Float8E4M3FN", "sf_vec": 16, "d_dtype": "Float8E4M3FN", "vector_f32": false, "mma_mn": [128, 256], "cluster_mn": [1, 1]}


// ===== COMPILED SASS (sm_100a) =====

	.target	sm_100a

	.elftype	@"ET_EXEC"


//--------------------- .note.nv.tkinfo           --------------------------
	.section	.note.nv.tkinfo,"",@"SHT_NOTE"
	.sectionflags	@"SHF_NOTE_NV_TKINFO"
	.tkinfo
        /*0018*/ 	.word	0x00000081
        /*0030*/ 	.string	""
        /*0030*/ 	.string	"ptxas"
        /*0030*/ 	.string	"Cuda compilation tools, release 12.9, V12.9.83"
        /*0030*/ 	.string	"Build system must define TOOLS_VERSION_EXTENDED"
        /*0030*/ 	.string	"-O 3 -arch sm_100a "



//--------------------- .note.nv.cuver            --------------------------
	.section	.note.nv.cuver,"",@"SHT_NOTE"
	.sectionflags	@"SHF_NOTE_NV_CUVER"
        /*0018*/ 	.short	0x0001
        /*001a*/ 	.short	0x0064
        /*001c*/ 	.short	0x0001
        /*001e*/ 	.short	0x0000
        /*0020*/ 	.short	0x0001
        /*0022*/ 	.short	0x0000


//--------------------- .nv.info                  --------------------------
	.section	.nv.info,"",@"SHT_CUDA_INFO"
	.align	4


	//----- nvinfo : EIATTR_REGCOUNT
	.align		4
        /*0000*/ 	.byte	0x04, 0x2f
        /*0002*/ 	.short	(.L_4 - .L_3)
	.align		4
.L_3:
        /*0004*/ 	.word	index@(kernel_cutlass_kernel_cudnngrouped_gemmgrouped_gemm_swiglugrouped_gemm_swiglu_quantBlockScaledContiguousGroupedGemmKernel_object_at__TiledMMA_ThrLayoutVMNK11110000_PermutationMNK____MMAAt_0)
        /*0008*/ 	.word	0x00000085


	//----- nvinfo : EIATTR_FRAME_SIZE
	.align		4
.L_4:
        /*000c*/ 	.byte	0x04, 0x11
        /*000e*/ 	.short	(.L_6 - .L_5)
	.align		4
.L_5:
        /*0010*/ 	.word	index@($__internal_2_$__cuda_sm10x_tcgen05_guardrail_trap_unallocated_columns_being_dealloced)
        /*0014*/ 	.word	0x00000000


	//----- nvinfo : EIATTR_FRAME_SIZE
	.align		4
.L_6:
        /*0018*/ 	.byte	0x04, 0x11
        /*001a*/ 	.short	(.L_8 - .L_7)
	.align		4
.L_7:
        /*001c*/ 	.word	index@($__internal_1_$__cuda_sm10x_tcgen05_guardrail_trap_phase_invalid_during_alloc)
        /*0020*/ 	.word	0x00000000


	//----- nvinfo : EIATTR_FRAME_SIZE
	.align		4
.L_8:
        /*0024*/ 	.byte	0x04, 0x11
        /*0026*/ 	.short	(.L_10 - .L_9)
	.align		4
.L_9:
        /*0028*/ 	.word	index@($__internal_0_$__cuda_sm10x_tcgen05_guardrail_trap_col_being_dealloced_not_returned_by_alloc)
        /*002c*/ 	.word	0x00000000


	//----- nvinfo : EIATTR_FRAME_SIZE
	.align		4
.L_10:
        /*0030*/ 	.byte	0x04, 0x11
        /*0032*/ 	.short	(.L_12 - .L_11)
	.align		4
.L_11:
        /*0034*/ 	.word	index@(kernel_cutlass_kernel_cudnngrouped_gemmgrouped_gemm_swiglugrouped_gemm_swiglu_quantBlockScaledContiguousGroupedGemmKernel_object_at__TiledMMA_ThrLayoutVMNK11110000_PermutationMNK____MMAAt_0)
        /*0038*/ 	.word	0x00000000


	//----- nvinfo : EIATTR_MIN_STACK_SIZE
	.align		4
.L_12:
        /*003c*/ 	.byte	0x04, 0x12
        /*003e*/ 	.short	(.L_14 - .L_13)
	.align		4
.L_13:
        /*0040*/ 	.word	index@(kernel_cutlass_kernel_cudnngrouped_gemmgrouped_gemm_swiglugrouped_gemm_swiglu_quantBlockScaledContiguousGroupedGemmKernel_object_at__TiledMMA_ThrLayoutVMNK11110000_PermutationMNK____MMAAt_0)
        /*0044*/ 	.word	0x00000000
.L_14:


//--------------------- .nv.info.kernel_cutlass_kernel_cudnngrouped_gemmgrouped_gemm_swiglugrouped_gemm_swiglu_quantBlockScaledContiguousGroupedGemmKernel_object_at__TiledMMA_ThrLayoutVMNK11110000_PermutationMNK____MMAAt_0 --------------------------
	.section	.nv.info.kernel_cutlass_kernel_cudnngrouped_gemmgrouped_gemm_swiglugrouped_gemm_swiglu_quantBlockScaledContiguousGroupedGemmKernel_object_at__TiledMMA_ThrLayoutVMNK11110000_PermutationMNK____MMAAt_0,"",@"SHT_CUDA_INFO"
	.sectionflags	@""
	.align	4


	//----- nvinfo : EIATTR_CUDA_API_VERSION
	.align		4
        /*0000*/ 	.byte	0x04, 0x37
        /*0002*/ 	.short	(.L_16 - .L_15)
.L_15:
        /*0004*/ 	.word	0x00000081


	//----- nvinfo : EIATTR_KPARAM_INFO
	.align		4
.L_16:
        /*0008*/ 	.byte	0x04, 0x17
        /*000a*/ 	.short	(.L_18 - .L_17)
.L_17:
        /*000c*/ 	.word	0x00000000
        /*0010*/ 	.short	0x000f
        /*0012*/ 	.short	0x03f8
        /*0014*/ 	.byte	0x00, 0xf0, 0x31, 0x00


	//----- nvinfo : EIATTR_KPARAM_INFO
	.align		4
.L_18:
        /*0018*/ 	.byte	0x04, 0x17
        /*001a*/ 	.short	(.L_20 - .L_19)
.L_19:
        /*001c*/ 	.word	0x00000000
        /*0020*/ 	.short	0x000e
        /*0022*/ 	.short	0x03ec
        /*0024*/ 	.byte	0x00, 0xf0, 0x31, 0x00


	//----- nvinfo : EIATTR_KPARAM_INFO
	.align		4
.L_20:
        /*0028*/ 	.byte	0x04, 0x17
        /*002a*/ 	.short	(.L_22 - .L_21)
.L_21:
        /*002c*/ 	.word	0x00000000
        /*0030*/ 	.short	0x000d
        /*0032*/ 	.short	0x03e0
        /*0034*/ 	.byte	0x00, 0xf0, 0x31, 0x00


	//----- nvinfo : EIATTR_KPARAM_INFO
	.align		4
.L_22:
        /*0038*/ 	.byte	0x04, 0x17
        /*003a*/ 	.short	(.L_24 - .L_23)
.L_23:
        /*003c*/ 	.word	0x00000000
        /*0040*/ 	.short	0x000c
        /*0042*/ 	.short	0x03d8
        /*0044*/ 	.byte	0x00, 0xf0, 0x21, 0x00


	//----- nvinfo : EIATTR_KPARAM_INFO
	.align		4
.L_24:
        /*0048*/ 	.byte	0x04, 0x17
        /*004a*/ 	.short	(.L_26 - .L_25)
.L_25:
        /*004c*/ 	.word	0x00000000
        /*0050*/ 	.short	0x000b
        /*0052*/ 	.short	0x03d0
        /*0054*/ 	.byte	0x00, 0xf0, 0x21, 0x00


	//----- nvinfo : EIATTR_KPARAM_INFO
	.align		4
.L_26:
        /*0058*/ 	.byte	0x04, 0x17
        /*005a*/ 	.short	(.L_28 - .L_27)
.L_27:
        /*005c*/ 	.word	0x00000000
        /*0060*/ 	.short	0x000a
        /*0062*/ 	.short	0x03c8
        /*0064*/ 	.byte	0x00, 0xf0, 0x21, 0x00


	//----- nvinfo : EIATTR_KPARAM_INFO
	.align		4
.L_28:
        /*0068*/ 	.byte	0x04, 0x17
        /*006a*/ 	.short	(.L_30 - .L_29)
.L_29:
        /*006c*/ 	.word	0x00000000
        /*0070*/ 	.short	0x0009
        /*0072*/ 	.short	0x03c0
        /*0074*/ 	.byte	0x00, 0xf0, 0x21, 0x00


	//----- nvinfo : EIATTR_KPARAM_INFO
	.align		4
.L_30:
        /*0078*/ 	.byte	0x04, 0x17
        /*007a*/ 	.short	(.L_32 - .L_31)
.L_31:
        /*007c*/ 	.word	0x00000000
        /*0080*/ 	.short	0x0008
        /*0082*/ 	.short	0x0340
        /*0084*/ 	.byte	0x00, 0xf0, 0x01, 0x02


	//----- nvinfo : EIATTR_KPARAM_INFO
	.align		4
.L_32:
        /*0088*/ 	.byte	0x04, 0x17
        /*008a*/ 	.short	(.L_34 - .L_33)
.L_33:
        /*008c*/ 	.word	0x00000000
        /*0090*/ 	.short	0x0007
        /*0092*/ 	.short	0x02c0
        /*0094*/ 	.byte	0x00, 0xf0, 0x01, 0x02


	//----- nvinfo : EIATTR_KPARAM_INFO
	.align		4
.L_34:
        /*0098*/ 	.byte	0x04, 0x17
        /*009a*/ 	.short	(.L_36 - .L_35)
.L_35:
        /*009c*/ 	.word	0x00000000
        /*00a0*/ 	.short	0x0006
        /*00a2*/ 	.short	0x0240
        /*00a4*/ 	.byte	0x00, 0xf0, 0x01, 0x02


	//----- nvinfo : EIATTR_KPARAM_INFO
	.align		4
.L_36:
        /*00a8*/ 	.byte	0x04, 0x17
        /*00aa*/ 	.short	(.L_38 - .L_37)
.L_37:
        /*00ac*/ 	.word	0x00000000
        /*00b0*/ 	.short	0x0005
        /*00b2*/ 	.short	0x01c0
        /*00b4*/ 	.byte	0x00, 0xf0, 0x01, 0x02


	//----- nvinfo : EIATTR_KPARAM_INFO
	.align		4
.L_38:
        /*00b8*/ 	.byte	0x04, 0x17
        /*00ba*/ 	.short	(.L_40 - .L_39)
.L_39:
        /*00bc*/ 	.word	0x00000000
        /*00c0*/ 	.short	0x0004
        /*00c2*/ 	.short	0x0140
        /*00c4*/ 	.byte	0x00, 0xf0, 0x01, 0x02


	//----- nvinfo : EIATTR_KPARAM_INFO
	.align		4
.L_40:
        /*00c8*/ 	.byte	0x04, 0x17
        /*00ca*/ 	.short	(.L_42 - .L_41)
.L_41:
        /*00cc*/ 	.word	0x00000000
        /*00d0*/ 	.short	0x0003
        /*00d2*/ 	.short	0x00c0
        /*00d4*/ 	.byte	0x00, 0xf0, 0x01, 0x02


	//----- nvinfo : EIATTR_KPARAM_INFO
	.align		4
.L_42:
        /*00d8*/ 	.byte	0x04, 0x17
        /*00da*/ 	.short	(.L_44 - .L_43)
.L_43:
        /*00dc*/ 	.word	0x00000000
        /*00e0*/ 	.short	0x0002
        /*00e2*/ 	.short	0x0040
        /*00e4*/ 	.byte	0x00, 0xf0, 0x01, 0x02


	//----- nvinfo : EIATTR_KPARAM_INFO
	.align		4
.L_44:
        /*00e8*/ 	.byte	0x04, 0x17
        /*00ea*/ 	.short	(.L_46 - .L_45)
.L_45:
        /*00ec*/ 	.word	0x00000000
        /*00f0*/ 	.short	0x0001
        /*00f2*/ 	.short	0x000c
        /*00f4*/ 	.byte	0x00, 0xf0, 0x31, 0x00


	//----- nvinfo : EIATTR_KPARAM_INFO
	.align		4
.L_46:
        /*00f8*/ 	.byte	0x04, 0x17
        /*00fa*/ 	.short	(.L_48 - .L_47)
.L_47:
        /*00fc*/ 	.word	0x00000000
        /*0100*/ 	.short	0x0000
        /*0102*/ 	.short	0x0000
        /*0104*/ 	.byte	0x00, 0xf0, 0x31, 0x00


	//----- nvinfo : EIATTR_AT_ENTRY_FRAGMENTS
	.align		4
.L_48:
        /*0108*/ 	.byte	0x04, 0x4f
        /*010a*/ 	.short	(.L_50 - .L_49)


	//   ....[0]....
.L_49:
        /*010c*/ 	.word	0x00000004


	//----- nvinfo : EIATTR_RESERVED_SMEM_USED
	.align		4
.L_50:
        /*0110*/ 	.byte	0x01, 0x41
	.zero		2


	//----- nvinfo : EIATTR_SPARSE_MMA_MASK
	.align		4
        /*0114*/ 	.byte	0x03, 0x50
        /*0116*/ 	.short	0x0000


	//----- nvinfo : EIATTR_TCGEN05_1CTA_USED
	.align		4
        /*0118*/ 	.byte	0x01, 0x51
	.zero		2


	//----- nvinfo : EIATTR_MAXREG_COUNT
	.align		4
        /*011c*/ 	.byte	0x03, 0x1b
        /*011e*/ 	.short	0x00ff


	//----- nvinfo : EIATTR_NUM_BARRIERS
	.align		4
        /*0120*/ 	.byte	0x02, 0x4c
        /*0122*/ 	.byte	0x05
	.zero		1


	//----- nvinfo : EIATTR_INT_WARP_WIDE_INSTR_OFFSETS
	.align		4
        /*0124*/ 	.byte	0x04, 0x31
        /*0126*/ 	.short	(.L_52 - .L_51)


	//   ....[0]....
.L_51:
        /*0128*/ 	.word	0x00004c20


	//   ....[1]....
        /*012c*/ 	.word	0x00004c60


	//----- nvinfo : EIATTR_COOP_GROUP_MASK_REGIDS
	.align		4
.L_52:
        /*0130*/ 	.byte	0x04, 0x29
        /*0132*/ 	.short	(.L_54 - .L_53)


	//   ....[0]....
.L_53:
        /*0134*/ 	.word	0xffffffff


	//   ....[1]....
        /*0138*/ 	.word	0xffffffff


	//   ....[2]....
        /*013c*/ 	.word	0xffffffff


	//   ....[3]....
        /*0140*/ 	.word	0xffffffff


	//   ....[4]....
        /*0144*/ 	.word	0xffffffff


	//   ....[5]....
        /*0148*/ 	.word	0xffffffff


	//   ....[6]....
        /*014c*/ 	.word	0xffffffff


	//   ....[7]....
        /*0150*/ 	.word	0xffffffff


	//   ....[8]....
        /*0154*/ 	.word	0xffffffff


	//----- nvinfo : EIATTR_COOP_GROUP_INSTR_OFFSETS
	.align		4
.L_54:
        /*0158*/ 	.byte	0x04, 0x28
        /*015a*/ 	.short	(.L_56 - .L_55)


	//   ....[0]....
.L_55:
        /*015c*/ 	.word	0x000000b0


	//   ....[1]....
        /*0160*/ 	.word	0x00000960


	//   ....[2]....
        /*0164*/ 	.word	0x00000ba0


	//   ....[3]....
        /*0168*/ 	.word	0x00000c00


	//   ....[4]....
        /*016c*/ 	.word	0x00002440


	//   ....[5]....
        /*0170*/ 	.word	0x00002700


	//   ....[6]....
        /*0174*/ 	.word	0x00004860


	//   ....[7]....
        /*0178*/ 	.word	0x00004ac0


	//   ....[8]....
        /*017c*/ 	.word	0x00004d10


	//----- nvinfo : EIATTR_VRC_CTA_INIT_COUNT
	.align		4
.L_56:
        /*0180*/ 	.byte	0x02, 0x4a
        /*0182*/ 	.byte	0x80
	.zero		1


	//----- nvinfo : EIATTR_MBARRIER_INSTR_OFFSETS
	.align		4
        /*0184*/ 	.byte	0x04, 0x39
        /*0186*/ 	.short	(.L_58 - .L_57)


	//   ....[0]....
.L_57:
        /*0188*/ 	.word	0x00000330
        /*018c*/ 	.word	0x000000ff
        /*0190*/ 	.word	0x00000000
        /*0194*/ 	.short	0x0100
        /*0196*/ 	.byte	0x05
	.zero		1


	//   ....[1]....
        /*0198*/ 	.word	0x00000340
        /*019c*/ 	.word	0x000000ff
        /*01a0*/ 	.word	0x00000008
        /*01a4*/ 	.short	0x0100
        /*01a6*/ 	.byte	0x05
	.zero		1


	//   ....[2]....
        /*01a8*/ 	.word	0x00000350
        /*01ac*/ 	.word	0x000000ff
        /*01b0*/ 	.word	0x00000010
        /*01b4*/ 	.short	0x0100
        /*01b6*/ 	.byte	0x05
	.zero		1


	//   ....[3]....
        /*01b8*/ 	.word	0x00000360
        /*01bc*/ 	.word	0x000000ff
        /*01c0*/ 	.word	0x00000018
        /*01c4*/ 	.short	0x0100
        /*01c6*/ 	.byte	0x05
	.zero		1


	//   ....[4]....
        /*01c8*/ 	.word	0x00000370
        /*01cc*/ 	.word	0x000000ff
        /*01d0*/ 	.word	0x00000020
        /*01d4*/ 	.short	0x0100
        /*01d6*/ 	.byte	0x05
	.zero		1


	//   ....[5]....
        /*01d8*/ 	.word	0x00000380
        /*01dc*/ 	.word	0x000000ff
        /*01e0*/ 	.word	0x00000028
        /*01e4*/ 	.short	0x0100
        /*01e6*/ 	.byte	0x05
	.zero		1


	//   ....[6]....
        /*01e8*/ 	.word	0x00000390
        /*01ec*/ 	.word	0x000000ff
        /*01f0*/ 	.word	0x00000030
        /*01f4*/ 	.short	0x0100
        /*01f6*/ 	.byte	0x05
	.zero		1


	//   ....[7]....
        /*01f8*/ 	.word	0x000003a0
        /*01fc*/ 	.word	0x000000ff
        /*0200*/ 	.word	0x00000038
        /*0204*/ 	.short	0x0100
        /*0206*/ 	.byte	0x05
	.zero		1


	//   ....[8]....
        /*0208*/ 	.word	0x000004b0
        /*020c*/ 	.word	0x000000ff
        /*0210*/ 	.word	0x00000040
        /*0214*/ 	.short	0x0100
        /*0216*/ 	.byte	0x06
	.zero		1


	//   ....[9]....
        /*0218*/ 	.word	0x000004c0
        /*021c*/ 	.word	0x000000ff
        /*0220*/ 	.word	0x00000048
        /*0224*/ 	.short	0x0100
        /*0226*/ 	.byte	0x06
	.zero		1


	//   ....[10]....
        /*0228*/ 	.word	0x000005d0
        /*022c*/ 	.word	0x000000ff
        /*0230*/ 	.word	0x00000050
        /*0234*/ 	.short	0x0100
        /*0236*/ 	.byte	0x06
	.zero		1


	//   ....[11]....
        /*0238*/ 	.word	0x000005e0
        /*023c*/ 	.word	0x000000ff
        /*0240*/ 	.word	0x00000058
        /*0244*/ 	.short	0x0100
        /*0246*/ 	.byte	0x06
	.zero		1


	//   ....[12]....
        /*0248*/ 	.word	0x000005f0
        /*024c*/ 	.word	0x000000ff
        /*0250*/ 	.word	0x00000060
        /*0254*/ 	.short	0x0100
        /*0256*/ 	.byte	0x06
	.zero		1


	//   ....[13]....
        /*0258*/ 	.word	0x00000600
        /*025c*/ 	.word	0x000000ff
        /*0260*/ 	.word	0x00000068
        /*0264*/ 	.short	0x0100
        /*0266*/ 	.byte	0x06
	.zero		1


	//   ....[14]....
        /*0268*/ 	.word	0x00000c60
        /*026c*/ 	.word	0x0000000e
        /*0270*/ 	.word	0x00000060
        /*0274*/ 	.short	0x010a
        /*0276*/ 	.byte	0xff
	.zero		1


	//   ....[15]....
        /*0278*/ 	.word	0x00000d40
        /*027c*/ 	.word	0x0000000e
        /*0280*/ 	.word	0x00000050
        /*0284*/ 	.short	0x0101
        /*0286*/ 	.byte	0xff
	.zero		1


	//   ....[16]....
        /*0288*/ 	.word	0x00000f50
        /*028c*/ 	.word	0x00000002
        /*0290*/ 	.word	0x00000060
        /*0294*/ 	.short	0x010a
        /*0296*/ 	.byte	0xff
	.zero		1


	//   ....[17]....
        /*0298*/ 	.word	0x00001070
        /*029c*/ 	.word	0x00000002
        /*02a0*/ 	.word	0x00000050
        /*02a4*/ 	.short	0x0101
        /*02a6*/ 	.byte	0xff
	.zero		1


	//   ....[18]....
        /*02a8*/ 	.word	0x00001080
        /*02ac*/ 	.word	0x00000008
        /*02b0*/ 	.word	0x00000060
        /*02b4*/ 	.short	0x010a
        /*02b6*/ 	.byte	0xff
	.zero		1


	//   ....[19]....
        /*02b8*/ 	.word	0x000010f0
        /*02bc*/ 	.word	0x000000ff
        /*02c0*/ 	.word	0x00000050
        /*02c4*/ 	.short	0x010a
        /*02c6*/ 	.byte	0x17
	.zero		1


	//   ....[20]....
        /*02c8*/ 	.word	0x00001170
        /*02cc*/ 	.word	0x000000ff
        /*02d0*/ 	.word	0x00000060
        /*02d4*/ 	.short	0x0101
        /*02d6*/ 	.byte	0x17
	.zero		1


	//   ....[21]....
        /*02d8*/ 	.word	0x00001330
        /*02dc*/ 	.word	0x000000ff
        /*02e0*/ 	.word	0x00000020
        /*02e4*/ 	.short	0x010a
        /*02e6*/ 	.byte	0x05
	.zero		1


	//   ....[22]....
        /*02e8*/ 	.word	0x00001480
        /*02ec*/ 	.word	0x000000ff
        /*02f0*/ 	.word	0x00000020
        /*02f4*/ 	.short	0x010a
        /*02f6*/ 	.byte	0x05
	.zero		1


	//   ....[23]....
        /*02f8*/ 	.word	0x000015e0
        /*02fc*/ 	.word	0x000000ff
        /*0300*/ 	.word	0x00000020
        /*0304*/ 	.short	0x010a
        /*0306*/ 	.byte	0x16
	.zero		1


	//   ....[24]....
        /*0308*/ 	.word	0x00001620
        /*030c*/ 	.word	0x00000003
        /*0310*/ 	.word	0x00000050
        /*0314*/ 	.short	0x010a
        /*0316*/ 	.byte	0xff
	.zero		1


	//   ....[25]....
        /*0318*/ 	.word	0x000016c0
        /*031c*/ 	.word	0x00000003
        /*0320*/ 	.word	0x00000060
        /*0324*/ 	.short	0x0101
        /*0326*/ 	.byte	0xff
	.zero		1


	//   ....[26]....
        /*0328*/ 	.word	0x00001830
        /*032c*/ 	.word	0x000000ff
        /*0330*/ 	.word	0x00000020
        /*0334*/ 	.short	0x010a
        /*0336*/ 	.byte	0x05
	.zero		1


	//   ....[27]....
        /*0338*/ 	.word	0x000018f0
        /*033c*/ 	.word	0x000000ff
        /*0340*/ 	.word	0x00000050
        /*0344*/ 	.short	0x010a
        /*0346*/ 	.byte	0x0c
	.zero		1


	//   ....[28]....
        /*0348*/ 	.word	0x00001970
        /*034c*/ 	.word	0x000000ff
        /*0350*/ 	.word	0x00000060
        /*0354*/ 	.short	0x0101
        /*0356*/ 	.byte	0x0c
	.zero		1


	//   ....[29]....
        /*0358*/ 	.word	0x00001db0
        /*035c*/ 	.word	0x000000ff
        /*0360*/ 	.word	0x00000000
        /*0364*/ 	.short	0x010a
        /*0366*/ 	.byte	0x11
	.zero		1


	//   ....[30]....
        /*0368*/ 	.word	0x00001dd0
        /*036c*/ 	.word	0x000000ff
        /*0370*/ 	.word	0x00000048
        /*0374*/ 	.short	0x010a
        /*0376*/ 	.byte	0x0c
	.zero		1


	//   ....[31]....
        /*0378*/ 	.word	0x00001df0
        /*037c*/ 	.word	0x000000ff
        /*0380*/ 	.word	0x00000048
        /*0384*/ 	.short	0x010a
        /*0386*/ 	.byte	0x0c
	.zero		1


	//   ....[32]....
        /*0388*/ 	.word	0x00002060
        /*038c*/ 	.word	0x000000ff
        /*0390*/ 	.word	0x00000000
        /*0394*/ 	.short	0x010a
        /*0396*/ 	.byte	0x0d
	.zero		1


	//   ....[33]....
        /*0398*/ 	.word	0x000021f0
        /*039c*/ 	.word	0x000000ff
        /*03a0*/ 	.word	0x00000000
        /*03a4*/ 	.short	0x010a
        /*03a6*/ 	.byte	0x10
	.zero		1


	//   ....[34]....
        /*03a8*/ 	.word	0x00002280
        /*03ac*/ 	.word	0x000000ff
        /*03b0*/ 	.word	0x00000048
        /*03b4*/ 	.short	0x010a
        /*03b6*/ 	.byte	0x0c
	.zero		1


	//   ....[35]....
        /*03b8*/ 	.word	0x00002290
        /*03bc*/ 	.word	0x00000002
        /*03c0*/ 	.word	0x00000050
        /*03c4*/ 	.short	0x010a
        /*03c6*/ 	.byte	0xff
	.zero		1


	//   ....[36]....
        /*03c8*/ 	.word	0x00002330
        /*03cc*/ 	.word	0x00000002
        /*03d0*/ 	.word	0x00000060
        /*03d4*/ 	.short	0x0101
        /*03d6*/ 	.byte	0xff
	.zero		1


	//   ....[37]....
        /*03d8*/ 	.word	0x000023e0
        /*03dc*/ 	.word	0x000000ff
        /*03e0*/ 	.word	0x00000048
        /*03e4*/ 	.short	0x010a
        /*03e6*/ 	.byte	0x0c
	.zero		1


	//   ....[38]....
        /*03e8*/ 	.word	0x00002770
        /*03ec*/ 	.word	0x00000003
        /*03f0*/ 	.word	0x00000050
        /*03f4*/ 	.short	0x010a
        /*03f6*/ 	.byte	0xff
	.zero		1


	//   ....[39]....
        /*03f8*/ 	.word	0x000027d0
        /*03fc*/ 	.word	0x00000003
        /*0400*/ 	.word	0x00000060
        /*0404*/ 	.short	0x0101
        /*0406*/ 	.byte	0xff
	.zero		1


	//   ....[40]....
        /*0408*/ 	.word	0x00002ba0
        /*040c*/ 	.word	0x00000003
        /*0410*/ 	.word	0x00000040
        /*0414*/ 	.short	0x010a
        /*0416*/ 	.byte	0xff
	.zero		1


	//   ....[41]....
        /*0418*/ 	.word	0x000031f0
        /*041c*/ 	.word	0x00000003
        /*0420*/ 	.word	0x00000048
        /*0424*/ 	.short	0x0101
        /*0426*/ 	.byte	0xff
	.zero		1


	//   ....[42]....
        /*0428*/ 	.word	0x00004820
        /*042c*/ 	.word	0x00000005
        /*0430*/ 	.word	0x00000050
        /*0434*/ 	.short	0x010a
        /*0436*/ 	.byte	0xff
	.zero		1


	//   ....[43]....
        /*0438*/ 	.word	0x000048d0
        /*043c*/ 	.word	0x00000005
        /*0440*/ 	.word	0x00000060
        /*0444*/ 	.short	0x0101
        /*0446*/ 	.byte	0xff
	.zero		1


	//   ....[44]....
        /*0448*/ 	.word	0x00004d60
        /*044c*/ 	.word	0x0000000e
        /*0450*/ 	.word	0x00000060
        /*0454*/ 	.short	0x010a
        /*0456*/ 	.byte	0xff
	.zero		1


	//   ....[45]....
        /*0458*/ 	.word	0x00004dc0
        /*045c*/ 	.word	0x00000002
        /*0460*/ 	.word	0x00000060
        /*0464*/ 	.short	0x010a
        /*0466*/ 	.byte	0xff
	.zero		1


	//   ....[46]....
        /*0468*/ 	.word	0x00004e20
        /*046c*/ 	.word	0x00000008
        /*0470*/ 	.word	0x00000060
        /*0474*/ 	.short	0x010a
        /*0476*/ 	.byte	0xff
	.zero		1


	//   ....[47]....
        /*0478*/ 	.word	0x00004e80
        /*047c*/ 	.word	0x00000000
        /*0480*/ 	.word	0x00000050
        /*0484*/ 	.short	0x010a
        /*0486*/ 	.byte	0xff
	.zero		1


	//   ....[48]....
        /*0488*/ 	.word	0x00004f00
        /*048c*/ 	.word	0x00000000
        /*0490*/ 	.word	0x00000020
        /*0494*/ 	.short	0x010a
        /*0496*/ 	.byte	0xff
	.zero		1


	//   ....[49]....
        /*0498*/ 	.word	0x00004f60
        /*049c*/ 	.word	0x00000003
        /*04a0*/ 	.word	0x00000050
        /*04a4*/ 	.short	0x010a
        /*04a6*/ 	.byte	0xff
	.zero		1


	//   ....[50]....
        /*04a8*/ 	.word	0x00004fe0
        /*04ac*/ 	.word	0x00000000
        /*04b0*/ 	.word	0x00000020
        /*04b4*/ 	.short	0x010a
        /*04b6*/ 	.byte	0xff
	.zero		1


	//   ....[51]....
        /*04b8*/ 	.word	0x00005040
        /*04bc*/ 	.word	0x00000002
        /*04c0*/ 	.word	0x00000050
        /*04c4*/ 	.short	0x010a
        /*04c6*/ 	.byte	0xff
	.zero		1


	//   ....[52]....
        /*04c8*/ 	.word	0x000050c0
        /*04cc*/ 	.word	0x00000000
        /*04d0*/ 	.word	0x00000048
        /*04d4*/ 	.short	0x010a
        /*04d6*/ 	.byte	0xff
	.zero		1


	//   ....[53]....
        /*04d8*/ 	.word	0x00005140
        /*04dc*/ 	.word	0x00000000
        /*04e0*/ 	.word	0x00000000
        /*04e4*/ 	.short	0x010a
        /*04e6*/ 	.byte	0xff
	.zero		1


	//   ....[54]....
        /*04e8*/ 	.word	0x000051b0
        /*04ec*/ 	.word	0x00000002
        /*04f0*/ 	.word	0x00000050
        /*04f4*/ 	.short	0x010a
        /*04f6*/ 	.byte	0xff
	.zero		1


	//   ....[55]....
        /*04f8*/ 	.word	0x00005230
        /*04fc*/ 	.word	0x00000000
        /*0500*/ 	.word	0x00000048
        /*0504*/ 	.short	0x010a
        /*0506*/ 	.byte	0xff
	.zero		1


	//   ....[56]....
        /*0508*/ 	.word	0x00005280
        /*050c*/ 	.word	0x00000003
        /*0510*/ 	.word	0x00000050
        /*0514*/ 	.short	0x010a
        /*0516*/ 	.byte	0xff
	.zero		1


	//   ....[57]....
        /*0518*/ 	.word	0x000052e0
        /*051c*/ 	.word	0x00000003
        /*0520*/ 	.word	0x00000040
        /*0524*/ 	.short	0x010a
        /*0526*/ 	.byte	0xff
	.zero		1


	//   ....[58]....
        /*0528*/ 	.word	0x00005340
        /*052c*/ 	.word	0x00000005
        /*0530*/ 	.word	0x00000050
        /*0534*/ 	.short	0x010a
        /*0536*/ 	.byte	0xff
	.zero		1


	//----- nvinfo : EIATTR_NUM_MBARRIERS
	.align		4
.L_58:
        /*0538*/ 	.byte	0x03, 0x38
        /*053a*/ 	.short	0x000e


	//----- nvinfo : EIATTR_EXIT_INSTR_OFFSETS
	.align		4
        /*053c*/ 	.byte	0x04, 0x1c
        /*053e*/ 	.short	(.L_60 - .L_59)


	//   ....[0]....
.L_59:
        /*0540*/ 	.word	0x00002410


	//   ....[1]....
        /*0544*/ 	.word	0x00004d40


	//----- nvinfo : EIATTR_MAX_THREADS
	.align		4
.L_60:
        /*0548*/ 	.byte	0x04, 0x05
        /*054a*/ 	.short	(.L_62 - .L_61)
.L_61:
        /*054c*/ 	.word	0x000000e0
        /*0550*/ 	.word	0x00000001
        /*0554*/ 	.word	0x00000001


	//----- nvinfo : EIATTR_CRS_STACK_SIZE
	.align		4
.L_62:
        /*0558*/ 	.byte	0x04, 0x1e
        /*055a*/ 	.short	(.L_64 - .L_63)
.L_63:
        /*055c*/ 	.word	0x00000000


	//----- nvinfo : EIATTR_CBANK_PARAM_SIZE
	.align		4
.L_64:
        /*0560*/ 	.byte	0x03, 0x19
        /*0562*/ 	.short	0x0404


	//----- nvinfo : EIATTR_PARAM_CBANK
	.align		4
        /*0564*/ 	.byte	0x04, 0x0a
        /*0566*/ 	.short	(.L_66 - .L_65)
	.align		4
.L_65:
        /*0568*/ 	.word	index@(.nv.constant0.kernel_cutlass_kernel_cudnngrouped_gemmgrouped_gemm_swiglugrouped_gemm_swiglu_quantBlockScaledContiguousGroupedGemmKernel_object_at__TiledMMA_ThrLayoutVMNK11110000_PermutationMNK____MMAAt_0)
        /*056c*/ 	.short	0x0380
        /*056e*/ 	.short	0x0404


	//----- nvinfo : EIATTR_SW_WAR
	.align		4
.L_66:
        /*0570*/ 	.byte	0x04, 0x36
        /*0572*/ 	.short	(.L_68 - .L_67)
.L_67:
        /*0574*/ 	.word	0x00000008
.L_68:


//--------------------- .nv.compat                --------------------------
	.section	.nv.compat,"",@"SHT_CUDA_COMPAT_INFO"
	.align	4
        /*0000*/ 	.byte	0x02, 0x02, 0x02, 0x00, 0x02, 0x05, 0x05, 0x00, 0x02, 0x03, 0x01, 0x00, 0x02, 0x06, 0x01, 0x00


//--------------------- .nv.callgraph             --------------------------
	.section	.nv.callgraph,"",@"SHT_CUDA_CALLGRAPH"
	.align	4
	.sectionentsize	8
	.align		4
        /*0000*/ 	.word	0x00000000
	.align		4
        /*0004*/ 	.word	0xffffffff
	.align		4
        /*0008*/ 	.word	0x00000000
	.align		4
        /*000c*/ 	.word	0xfffffffe
	.align		4
        /*0010*/ 	.word	0x00000000
	.align		4
        /*0014*/ 	.word	0xfffffffd
	.align		4
        /*0018*/ 	.word	0x00000000
	.align		4
        /*001c*/ 	.word	0xfffffffc


//--------------------- .text.kernel_cutlass_kernel_cudnngrouped_gemmgrouped_gemm_swiglugrouped_gemm_swiglu_quantBlockScaledContiguousGroupedGemmKernel_object_at__TiledMMA_ThrLayoutVMNK11110000_PermutationMNK____MMAAt_0 --------------------------
	.section	.text.kernel_cutlass_kernel_cudnngrouped_gemmgrouped_gemm_swiglugrouped_gemm_swiglu_quantBlockScaledContiguousGroupedGemmKernel_object_at__TiledMMA_ThrLayoutVMNK11110000_PermutationMNK____MMAAt_0,"ax",@progbits
	.align	128
        .global         kernel_cutlass_kernel_cudnngrouped_gemmgrouped_gemm_swiglugrouped_gemm_swiglu_quantBlockScaledContiguousGroupedGemmKernel_object_at__TiledMMA_ThrLayoutVMNK11110000_PermutationMNK____MMAAt_0
        .type           kernel_cutlass_kernel_cudnngrouped_gemmgrouped_gemm_swiglugrouped_gemm_swiglu_quantBlockScaledContiguousGroupedGemmKernel_object_at__TiledMMA_ThrLayoutVMNK11110000_PermutationMNK____MMAAt_0,@function
        .size           kernel_cutlass_kernel_cudnngrouped_gemmgrouped_gemm_swiglugrouped_gemm_swiglu_quantBlockScaledContiguousGroupedGemmKernel_object_at__TiledMMA_ThrLayoutVMNK11110000_PermutationMNK____MMAAt_0,(.L_x_85 - kernel_cutlass_kernel_cudnngrouped_gemmgrouped_gemm_swiglugrouped_gemm_swiglu_quantBlockScaledContiguousGroupedGemmKernel_object_at__TiledMMA_ThrLayoutVMNK11110000_PermutationMNK____MMAAt_0)
        .other          kernel_cutlass_kernel_cudnngrouped_gemmgrouped_gemm_swiglugrouped_gemm_swiglu_quantBlockScaledContiguousGroupedGemmKernel_object_at__TiledMMA_ThrLayoutVMNK11110000_PermutationMNK____MMAAt_0,@"STO_CUDA_ENTRY STV_DEFAULT"
kernel_cutlass_kernel_cudnngrouped_gemmgrouped_gemm_swiglugrouped_gemm_swiglu_quantBlockScaledContiguousGroupedGemmKernel_object_at__TiledMMA_ThrLayoutVMNK11110000_PermutationMNK____MMAAt_0:
.text.kernel_cutlass_kernel_cudnngrouped_gemmgrouped_gemm_swiglugrouped_gemm_swiglu_quantBlockScaledContiguousGroupedGemmKernel_object_at__TiledMMA_ThrLayoutVMNK11110000_PermutationMNK____MMAAt_0:
[----:B------:R-:W1:Y:S01]  /*0000*/  LDC R1, c[0x0][0x37c] ;  /* 0x0000df00ff017b82 */ /* 0x000e620000000800 */
[----:B------:R-:W2:Y:S01]  /*0010*/  S2R R3, SR_TID.Y ;  /* 0x0000000000037919 */ /* 0x000ea20000002200 */
[----:B------:R-:W3:Y:S01]  /*0020*/  LDCU UR5, c[0x0][0x360] ;  /* 0x00006c00ff0577ac */ /* 0x000ee20008000800 */
[----:B------:R-:W2:Y:S01]  /*0030*/  S2R R0, SR_TID.Z ;  /* 0x0000000000007919 */ /* 0x000ea20000002300 */
[----:B------:R-:W2:Y:S01]  /*0040*/  LDCU UR4, c[0x0][0x364] ;  /* 0x00006c80ff0477ac */ /* 0x000ea20008000800 */
[----:B------:R-:W3:Y:S01]  /*0050*/  S2R R66, SR_TID.X ;  /* 0x0000000000427919 */ /* 0x000ee20000002100 */
[----:B--2---:R-:W-:Y:S01]  /*0060*/  IMAD R3, R0, UR4, R3 ;  /* 0x0000000400037c24 */ /* 0x004fe2000f8e0203 */
[----:B------:R-:W2:Y:S03]  /*0070*/  LDCU.U8 UR4, c[0x0][0x381] ;  /* 0x00007020ff0477ac */ /* 0x000ea60008000000 */
[----:B---3--:R-:W-:Y:S01]  /*0080*/  IMAD R83, R3, UR5, R66 ;  /* 0x0000000503537c24 */ /* 0x008fe2000f8e0242 */
[----:B------:R-:W3:Y:S04]  /*0090*/  LDCU.U8 UR5, c[0x0][0x382] ;  /* 0x00007040ff0577ac */ /* 0x000ee80008000000 */
[----:B------:R-:W-:-:S06]  /*00a0*/  SHF.R.U32.HI R83, RZ, 0x5, R83 ;  /* 0x00000005ff537819 */ /* 0x000fcc0000011653 */
[----:B------:R-:W4:Y:S01]  /*00b0*/  SHFL.IDX PT, R83, R83, RZ, 0x1f ;  /* 0x00001fff53537589 */ /* 0x000f2200000e0000 */
[----:B--2---:R-:W-:Y:S02]  /*00c0*/  ULOP3.LUT UR4, UR4, 0x1, URZ, 0xc0, !UPT ;  /* 0x0000000104047892 */ /* 0x004fe4000f8ec0ff */
[----:B---3--:R-:W-:Y:S02]  /*00d0*/  ULOP3.LUT UR5, UR5, 0x1, URZ, 0xc0, !UPT ;  /* 0x0000000105057892 */ /* 0x008fe4000f8ec0ff */
[----:B------:R-:W-:Y:S02]  /*00e0*/  UISETP.NE.U32.AND UP5, UPT, UR4, 0x1, UPT ;  /* 0x000000010400788c */ /* 0x000fe4000bfa5070 */
[----:B------:R-:W-:Y:S01]  /*00f0*/  UISETP.NE.U32.AND UP6, UPT, UR5, 0x1, UPT ;  /* 0x000000010500788c */ /* 0x000fe2000bfc5070 */
[----:B----4-:R-:W-:-:S13]  /*0100*/  ISETP.NE.AND P0, PT, R83, 0x5, PT ;  /* 0x000000055300780c */ /* 0x010fda0003f05270 */
[----:B-1----:R-:W-:Y:S05]  /*0110*/  @P0 BRA `(.L_x_0) ;  /* 0x0000000000540947 */ /* 0x002fea0003800000 */
[----:B------:R-:W1:Y:S02]  /*0120*/  LDCU.64 UR4, c[0x0][0x348] ;  /* 0x00006900ff0477ac */ /* 0x000e640008000a00 */
[----:B-1----:R-:W-:Y:S02]  /*0130*/  UIADD3 UR14, UP0, UPT, UR4, 0x40, URZ ;  /* 0x00000040040e7890 */ /* 0x002fe4000ff1e0ff */
[----:B------:R-:W-:Y:S02]  /*0140*/  UIADD3 UR12, UP4, UPT, UR4, 0xc0, URZ ;  /* 0x000000c0040c7890 */ /* 0x000fe4000ff9e0ff */
[----:B------:R-:W-:Y:S02]  /*0150*/  UIADD3 UR10, UP3, UPT, UR4, 0x140, URZ ;  /* 0x00000140040a7890 */ /* 0x000fe4000ff7e0ff */
[----:B------:R-:W-:Y:S02]  /*0160*/  UIADD3 UR8, UP2, UPT, UR4, 0x1c0, URZ ;  /* 0x000001c004087890 */ /* 0x000fe4000ff5e0ff */
[----:B------:R-:W-:-:S02]  /*0170*/  UIADD3 UR6, UP1, UPT, UR4, 0x240, URZ ;  /* 0x0000024004067890 */ /* 0x000fc4000ff3e0ff */
[----:B------:R-:W-:Y:S02]  /*0180*/  UIADD3.X UR15, UPT, UPT, URZ, UR5, URZ, UP0, !UPT ;  /* 0x00000005ff0f7290 */ /* 0x000fe400087fe4ff */
[----:B------:R-:W-:Y:S02]  /*0190*/  UIADD3 UR4, UP0, UPT, UR4, 0x2c0, URZ ;  /* 0x000002c004047890 */ /* 0x000fe4000ff1e0ff */
[----:B------:R-:W-:Y:S02]  /*01a0*/  UIADD3.X UR13, UPT, UPT, URZ, UR5, URZ, UP4, !UPT ;  /* 0x00000005ff0d7290 */ /* 0x000fe4000a7fe4ff */
[----:B------:R-:W-:Y:S02]  /*01b0*/  UIADD3.X UR11, UPT, UPT, URZ, UR5, URZ, UP3, !UPT ;  /* 0x00000005ff0b7290 */ /* 0x000fe40009ffe4ff */
[----:B------:R-:W-:Y:S01]  /*01c0*/  UIADD3.X UR9, UPT, UPT, URZ, UR5, URZ, UP2, !UPT ;  /* 0x00000005ff097290 */ /* 0x000fe200097fe4ff */
[----:B------:R1:W-:Y:S01]  /*01d0*/  UTMACCTL.PF [UR14] ;  /* 0x000000000e0079b9 */ /* 0x0003e20008040000 */
[----:B------:R-:W-:-:S03]  /*01e0*/  UIADD3.X UR7, UPT, UPT, URZ, UR5, URZ, UP1, !UPT ;  /* 0x00000005ff077290 */ /* 0x000fc60008ffe4ff */
[----:B------:R1:W-:Y:S01]  /*01f0*/  UTMACCTL.PF [UR12] ;  /* 0x000000000c0079b9 */ /* 0x0003e20008040000 */
[----:B------:R-:W-:Y:S01]  /*0200*/  UIADD3.X UR5, UPT, UPT, URZ, UR5, URZ, UP0, !UPT ;  /* 0x00000005ff057290 */ /* 0x000fe200087fe4ff */
[----:B------:R1:W-:Y:S02]  /*0210*/  UTMACCTL.PF [UR10] ;  /* 0x000000000a0079b9 */ /* 0x0003e40008040000 */
[----:B------:R1:W-:Y:S02]  /*0220*/  UTMACCTL.PF [UR8] ;  /* 0x00000000080079b9 */ /* 0x0003e40008040000 */
[----:B------:R1:W-:Y:S04]  /*0230*/  UTMACCTL.PF [UR6] ;  /* 0x00000000060079b9 */ /* 0x0003e80008040000 */
[----:B------:R1:W-:Y:S01]  /*0240*/  UTMACCTL.PF [UR4] ;  /* 0x00000000040079b9 */ /* 0x0003e20008040000 */
[----:B------:R-:W-:Y:S01]  /*0250*/  UPLOP3.LUT UP4, UPT, UPT, UPT, UPT, 0x40, 0x4 ;  /* 0x000000000004789c */ /* 0x000fe20003f8e870 */
[----:B-1----:R-:W-:Y:S10]  /*0260*/  BRA `(.L_x_1) ;  /* 0x0000000000547947 */ /* 0x002ff40003800000 */
.L_x_0:
[----:B------:R-:W-:Y:S01]  /*0270*/  ISETP.NE.AND P0, PT, R83, RZ, PT ;  /* 0x000000ff5300720c */ /* 0x000fe20003f05270 */
[----:B------:R-:W-:-:S12]  /*0280*/  UPLOP3.LUT UP4, UPT, UPT, UPT, UPT, 0x40, 0x4 ;  /* 0x000000000004789c */ /* 0x000fd80003f8e870 */
[----:B------:R-:W-:Y:S05]  /*0290*/  @P0 BRA `(.L_x_1) ;  /* 0x0000000000480947 */ /* 0x000fea0003800000 */
[----:B------:R-:W1:Y:S01]  /*02a0*/  S2UR UR5, SR_CgaCtaId ;  /* 0x00000000000579c3 */ /* 0x000e620000008800 */
[----:B------:R-:W-:Y:S01]  /*02b0*/  UMOV UR6, 0x400 ;  /* 0x0000040000067882 */ /* 0x000fe20000000000 */
[----:B------:R-:W-:Y:S01]  /*02c0*/  UMOV UR4, 0x1 ;  /* 0x0000000100047882 */ /* 0x000fe20000000000 */
[----:B------:R-:W-:Y:S02]  /*02d0*/  UPLOP3.LUT UP4, UPT, UPT, UPT, UPT, 0x80, 0x8 ;  /* 0x000000000008789c */ /* 0x000fe40003f8f070 */
[----:B-1----:R-:W-:Y:S02]  /*02e0*/  ULEA UR5, UR5, UR6, 0x18 ;  /* 0x0000000605057291 */ /* 0x002fe4000f8ec0ff */
[----:B------:R-:W-:-:S04]  /*02f0*/  UIADD3 UR6, UPT, UPT, -UR4, 0x100000, URZ ;  /* 0x0010000004067890 */ /* 0x000fc8000fffe1ff */
[----:B------:R-:W-:Y:S02]  /*0300*/  USHF.L.U32 UR7, UR6, 0xb, URZ ;  /* 0x0000000b06077899 */ /* 0x000fe400080006ff */
[----:B------:R-:W-:Y:S01]  /*0310*/  USHF.L.U32 UR6, UR6, 0x1, URZ ;  /* 0x0000000106067899 */ /* 0x000fe200080006ff */
[----:B------:R-:W1:Y:S11]  /*0320*/  FENCE.VIEW.ASYNC.S ;  /* 0x00000000000073c6 */ /* 0x000e760000000000 */
[----:B-1----:R1:W2:Y:S01]  /*0330*/  SYNCS.EXCH.64 URZ, [UR5], UR6 ;  /* 0x0000000605ff75b2 */ /* 0x0022a20008000100 */
[----:B------:R1:W3:Y:S01]  /*0340*/  SYNCS.EXCH.64 URZ, [UR5+0x8], UR6 ;  /* 0x0000080605ff75b2 */ /* 0x0002e20008000100 */
[----:B------:R1:W4:Y:S01]  /*0350*/  SYNCS.EXCH.64 URZ, [UR5+0x10], UR6 ;  /* 0x0000100605ff75b2 */ /* 0x0003220008000100 */
[----:B------:R1:W1:Y:S01]  /*0360*/  SYNCS.EXCH.64 URZ, [UR5+0x18], UR6 ;  /* 0x0000180605ff75b2 */ /* 0x0002620008000100 */
[----:B------:R1:W1:Y:S01]  /*0370*/  SYNCS.EXCH.64 URZ, [UR5+0x20], UR6 ;  /* 0x0000200605ff75b2 */ /* 0x0002620008000100 */
[----:B------:R1:W1:Y:S01]  /*0380*/  SYNCS.EXCH.64 URZ, [UR5+0x28], UR6 ;  /* 0x0000280605ff75b2 */ /* 0x0002620008000100 */
[----:B------:R1:W1:Y:S01]  /*0390*/  SYNCS.EXCH.64 URZ, [UR5+0x30], UR6 ;  /* 0x0000300605ff75b2 */ /* 0x0002620008000100 */
[----:B------:R1:W1:Y:S01]  /*03a0*/  SYNCS.EXCH.64 URZ, [UR5+0x38], UR6 ;  /* 0x0000380605ff75b2 */ /* 0x0002620008000100 */
[----:B------:R-:W-:Y:S01]  /*03b0*/  NOP ;  /* 0x0000000000007918 */ /* 0x000fe20000000000 */
.L_x_1:
[----:B------:R-:W-:Y:S01]  /*03c0*/  NOP ;  /* 0x0000000000007918 */ /* 0x000fe20000000000 */
[----:B-1234-:R-:W-:Y:S06]  /*03d0*/  BAR.SYNC.DEFER_BLOCKING 0x0 ;  /* 0x0000000000007b1d */ /* 0x01efec0000010000 */
[----:B------:R-:W-:Y:S05]  /*03e0*/  BRA.U !UP4, `(.L_x_2) ;  /* 0x000000010c3c7547 */ /* 0x000fea000b800000 */
[----:B------:R-:W1:Y:S01]  /*03f0*/  S2UR UR6, SR_CgaCtaId ;  /* 0x00000000000679c3 */ /* 0x000e620000008800 */
[----:B------:R-:W-:Y:S01]  /*0400*/  UMOV UR7, 0x400 ;  /* 0x0000040000077882 */ /* 0x000fe20000000000 */
[----:B------:R-:W-:Y:S01]  /*0410*/  UMOV UR5, 0x1 ;  /* 0x0000000100057882 */ /* 0x000fe20000000000 */
[----:B------:R-:W-:Y:S01]  /*0420*/  UMOV UR4, 0x4 ;  /* 0x0000000400047882 */ /* 0x000fe20000000000 */
[----:B------:R-:W-:-:S04]  /*0430*/  UIADD3 UR8, UPT, UPT, -UR5, 0x100000, URZ ;  /* 0x0010000005087890 */ /* 0x000fc8000fffe1ff */
[----:B------:R-:W-:Y:S02]  /*0440*/  USHF.L.U32 UR9, UR8, 0xb, URZ ;  /* 0x0000000b08097899 */ /* 0x000fe400080006ff */
[----:B------:R-:W-:Y:S02]  /*0450*/  USHF.L.U32 UR8, UR8, 0x1, URZ ;  /* 0x0000000108087899 */ /* 0x000fe400080006ff */
[----:B------:R-:W-:-:S04]  /*0460*/  UIADD3 UR4, UPT, UPT, -UR4, 0x100000, URZ ;  /* 0x0010000004047890 */ /* 0x000fc8000fffe1ff */
[----:B------:R-:W-:Y:S02]  /*0470*/  USHF.L.U32 UR5, UR4, 0xb, URZ ;  /* 0x0000000b04057899 */ /* 0x000fe400080006ff */
[----:B------:R-:W-:Y:S02]  /*0480*/  USHF.L.U32 UR4, UR4, 0x1, URZ ;  /* 0x0000000104047899 */ /* 0x000fe400080006ff */
[----:B-1----:R-:W-:Y:S01]  /*0490*/  ULEA UR6, UR6, UR7, 0x18 ;  /* 0x0000000706067291 */ /* 0x002fe2000f8ec0ff */
[----:B------:R-:W1:Y:S11]  /*04a0*/  FENCE.VIEW.ASYNC.S ;  /* 0x00000000000073c6 */ /* 0x000e760000000000 */
[----:B-1----:R1:W2:Y:S01]  /*04b0*/  SYNCS.EXCH.64 URZ, [UR6+0x40], UR8 ;  /* 0x0000400806ff75b2 */ /* 0x0022a20008000100 */
[----:B------:R1:W3:Y:S01]  /*04c0*/  SYNCS.EXCH.64 URZ, [UR6+0x48], UR4 ;  /* 0x0000480406ff75b2 */ /* 0x0002e20008000100 */
[----:B------:R-:W-:Y:S01]  /*04d0*/  NOP ;  /* 0x0000000000007918 */ /* 0x000fe20000000000 */
.L_x_2:
[----:B------:R-:W-:Y:S01]  /*04e0*/  NOP ;  /* 0x0000000000007918 */ /* 0x000fe20000000000 */
[----:B--23--:R-:W-:Y:S06]  /*04f0*/  BAR.SYNC.DEFER_BLOCKING 0x0 ;  /* 0x0000000000007b1d */ /* 0x00cfec0000010000 */
[----:B------:R-:W-:Y:S05]  /*0500*/  BRA.U !UP4, `(.L_x_3) ;  /* 0x000000010c447547 */ /* 0x000fea000b800000 */
[----:B-1----:R-:W1:Y:S01]  /*0510*/  S2UR UR6, SR_CgaCtaId ;  /* 0x00000000000679c3 */ /* 0x002e620000008800 */
        /* <DEDUP_REMOVED lines=11> */
[----:B-1----:R2:W3:Y:S01]  /*05d0*/  SYNCS.EXCH.64 URZ, [UR6+0x50], UR8 ;  /* 0x0000500806ff75b2 */ /* 0x0024e20008000100 */
[----:B------:R2:W4:Y:S01]  /*05e0*/  SYNCS.EXCH.64 URZ, [UR6+0x58], UR8 ;  /* 0x0000580806ff75b2 */ /* 0x0005220008000100 */
[----:B------:R2:W1:Y:S01]  /*05f0*/  SYNCS.EXCH.64 URZ, [UR6+0x60], UR4 ;  /* 0x0000600406ff75b2 */ /* 0x0004620008000100 */
[----:B------:R2:W1:Y:S02]  /*0600*/  SYNCS.EXCH.64 URZ, [UR6+0x68], UR4 ;  /* 0x0000680406ff75b2 */ /* 0x0004640008000100 */
[----:B--2---:R-:W-:Y:S01]  /*0610*/  NOP ;  /* 0x0000000000007918 */ /* 0x004fe20000000000 */
.L_x_3:
[----:B------:R-:W-:Y:S01]  /*0620*/  NOP ;  /* 0x0000000000007918 */ /* 0x000fe20000000000 */
[----:B-1-34-:R-:W-:Y:S08]  /*0630*/  BAR.SYNC.DEFER_BLOCKING 0x0 ;  /* 0x0000000000007b1d */ /* 0x01aff00000010000 */
[----:B------:R-:W-:Y:S01]  /*0640*/  BAR.SYNC.DEFER_BLOCKING 0x1, 0xe0 ;  /* 0x0043800000007b1d */ /* 0x000fe20000010000 */
[----:B------:R-:W-:-:S05]  /*0650*/  ISETP.NE.AND P0, PT, R83, 0x6, PT ;  /* 0x000000065300780c */ /* 0x000fca0003f05270 */
[----:B------:R-:W1:Y:S08]  /*0660*/  LDCU.64 UR14, c[0x0][0x358] ;  /* 0x00006b00ff0e77ac */ /* 0x000e700008000a00 */
[----:B------:R-:W-:Y:S05]  /*0670*/  @P0 BRA `(.L_x_4) ;  /* 0x0000000800880947 */ /* 0x000fea0003800000 */
[----:B------:R-:W-:Y:S01]  /*0680*/  LOP3.LUT R0, R66, 0x1f, RZ, 0xc0, !PT ;  /* 0x0000001f42007812 */ /* 0x000fe200078ec0ff */
[----:B------:R-:W-:Y:S01]  /*0690*/  IMAD.MOV.U32 R18, RZ, RZ, 0x7fffffff ;  /* 0x7fffffffff127424 */ /* 0x000fe200078e00ff */
[----:B------:R-:W2:Y:S01]  /*06a0*/  S2UR UR9, SR_CTAID.Z ;  /* 0x00000000000979c3 */ /* 0x000ea20000002700 */
[----:B------:R-:W2:Y:S01]  /*06b0*/  LDCU.64 UR6, c[0x0][0x760] ;  /* 0x0000ec00ff0677ac */ /* 0x000ea20008000a00 */
[C---:B------:R-:W-:Y:S01]  /*06c0*/  ISETP.GT.U32.AND P0, PT, R0.reuse, 0x7, PT ;  /* 0x000000070000780c */ /* 0x040fe20003f04070 */
[----:B------:R-:W3:Y:S01]  /*06d0*/  LDCU.U8 UR8, c[0x0][0x768] ;  /* 0x0000ed00ff0877ac */ /* 0x000ee20008000000 */
[----:B------:R-:W4:Y:S01]  /*06e0*/  LDCU.U8 UR10, c[0x0][0x769] ;  /* 0x0000ed20ff0a77ac */ /* 0x000f220008000000 */
[----:B------:R-:W5:Y:S10]  /*06f0*/  LDCU.U8 UR13, c[0x0][0x781] ;  /* 0x0000f020ff0d77ac */ /* 0x000f740008000000 */
[----:B------:R-:W1:Y:S01]  /*0700*/  @!P0 LDC.64 R2, c[0x0][0x748] ;  /* 0x0001d200ff028b82 */ /* 0x000e620000000a00 */
[----:B------:R-:W1:Y:S02]  /*0710*/  LDCU UR20, c[0x0][0x770] ;  /* 0x0000ee00ff1477ac */ /* 0x000e640008000800 */
[----:B-1----:R-:W-:-:S05]  /*0720*/  @!P0 IMAD.WIDE.U32 R2, R0, 0x4, R2 ;  /* 0x0000000400028825 */ /* 0x002fca00078e0002 */
[----:B------:R-:W5:Y:S01]  /*0730*/  @!P0 LDG.E R18, desc[UR14][R2.64] ;  /* 0x0000000e02128981 */ /* 0x000f62000c1e1900 */
[----:B--2---:R-:W-:Y:S01]  /*0740*/  UIMAD.WIDE.U32 UR4, UR9, UR7, URZ ;  /* 0x00000007090472a5 */ /* 0x004fe2000f8e00ff */
[----:B------:R-:W-:Y:S01]  /*0750*/  HFMA2 R0, -RZ, RZ, 0, 5.9604644775390625e-08 ;  /* 0x00000001ff007431 */ /* 0x000fe200000001ff */
[----:B------:R-:W-:Y:S01]  /*0760*/  UISETP.GT.U32.AND UP0, UPT, UR9, 0x1ff, UPT ;  /* 0x000001ff0900788c */ /* 0x000fe2000bf04070 */
[----:B------:R-:W-:-:S04]  /*0770*/  IMAD.MOV.U32 R10, RZ, RZ, RZ ;  /* 0x000000ffff0a7224 */ /* 0x000fc800078e00ff */
[----:B------:R-:W-:Y:S02]  /*0780*/  UMOV UR11, UR5 ;  /* 0x00000005000b7c82 */ /* 0x000fe40008000000 */
[----:B------:R-:W-:Y:S02]  /*0790*/  UIADD3 UR7, UPT, UPT, -UR11, UR9, URZ ;  /* 0x000000090b077290 */ /* 0x000fe4000fffe1ff */
[----:B------:R-:W1:Y:S02]  /*07a0*/  LDCU.64 UR4, c[0x0][0x778] ;  /* 0x0000ef00ff0477ac */ /* 0x000e640008000a00 */
[----:B---3--:R-:W-:-:S04]  /*07b0*/  USHF.R.U32.HI UR7, URZ, UR8, UR7 ;  /* 0x00000008ff077299 */ /* 0x008fc80008011607 */
[----:B------:R-:W-:-:S04]  /*07c0*/  UIADD3 UR11, UPT, UPT, UR11, UR7, URZ ;  /* 0x000000070b0b7290 */ /* 0x000fc8000fffe0ff */
[----:B----4-:R-:W-:-:S03]  /*07d0*/  USHF.R.U32.HI UR11, URZ, UR10, UR11 ;  /* 0x0000000aff0b7299 */ /* 0x010fc6000801160b */
[----:B------:R-:W2:Y:S01]  /*07e0*/  LDCU.U8 UR7, c[0x0][0x780] ;  /* 0x0000f000ff0777ac */ /* 0x000ea20008000000 */
[----:B------:R-:W-:-:S04]  /*07f0*/  UIADD3 UR11, UPT, UPT, -UR11, URZ, URZ ;  /* 0x000000ff0b0b7290 */ /* 0x000fc8000fffe1ff */
[----:B------:R-:W-:-:S04]  /*0800*/  UIMAD UR6, UR11, UR6, UR9 ;  /* 0x000000060b0672a4 */ /* 0x000fc8000f8e0209 */
[----:B-1----:R-:W-:-:S07]  /*0810*/  UIMAD.WIDE.U32 UR16, UR6, UR5, URZ ;  /* 0x00000005061072a5 */ /* 0x002fce000f8e00ff */
[----:B------:R-:W-:Y:S02]  /*0820*/  UMOV UR5, UR17 ;  /* 0x0000001100057c82 */ /* 0x000fe40008000000 */
[----:B------:R-:W-:Y:S02]  /*0830*/  UIADD3 UR18, UPT, UPT, UR6, -UR5, URZ ;  /* 0x8000000506127290 */ /* 0x000fe4000fffe0ff */
[----:B------:R-:W1:Y:S02]  /*0840*/  LDCU.U8 UR17, c[0x0][0x774] ;  /* 0x0000ee80ff1177ac */ /* 0x000e640008000000 */
[----:B--2---:R-:W-:Y:S01]  /*0850*/  USHF.R.U32.HI UR18, URZ, UR7, UR18 ;  /* 0x00000007ff127299 */ /* 0x004fe20008011612 */
[----:B------:R-:W2:Y:S03]  /*0860*/  LDCU.U8 UR16, c[0x0][0x775] ;  /* 0x0000eea0ff1077ac */ /* 0x000ea60008000000 */
[----:B------:R-:W-:Y:S01]  /*0870*/  UIADD3 UR18, UPT, UPT, UR5, UR18, URZ ;  /* 0x0000001205127290 */ /* 0x000fe2000fffe0ff */
[----:B------:R-:W3:Y:S03]  /*0880*/  LDCU UR5, c[0x0][0x76c] ;  /* 0x0000ed80ff0577ac */ /* 0x000ee60008000800 */
[----:B-----5:R-:W-:-:S04]  /*0890*/  USHF.R.U32.HI UR18, URZ, UR13, UR18 ;  /* 0x0000000dff127299 */ /* 0x020fc80008011612 */
[----:B------:R-:W-:Y:S02]  /*08a0*/  UIMAD.WIDE.U32 UR20, UR18, UR20, URZ ;  /* 0x00000014121472a5 */ /* 0x000fe4000f8e00ff */
[----:B------:R-:W-:-:S04]  /*08b0*/  UIADD3 UR12, UPT, UPT, -UR18, URZ, URZ ;  /* 0x000000ff120c7290 */ /* 0x000fc8000fffe1ff */
[----:B------:R-:W-:Y:S01]  /*08c0*/  UIMAD UR4, UR12, UR4, UR6 ;  /* 0x000000040c0472a4 */ /* 0x000fe2000f8e0206 */
[----:B------:R-:W-:Y:S02]  /*08d0*/  UMOV UR19, UR21 ;  /* 0x0000001500137c82 */ /* 0x000fe40008000000 */
[----:B------:R-:W-:-:S03]  /*08e0*/  UIADD3 UR11, UPT, UPT, UR18, -UR19, URZ ;  /* 0x80000013120b7290 */ /* 0x000fc6000fffe0ff */
[----:B------:R-:W-:Y:S01]  /*08f0*/  MOV R5, UR4 ;  /* 0x0000000400057c02 */ /* 0x000fe20008000f00 */
[----:B-1----:R-:W-:-:S04]  /*0900*/  USHF.R.U32.HI UR11, URZ, UR17, UR11 ;  /* 0x00000011ff0b7299 */ /* 0x002fc8000801160b */
[----:B------:R-:W-:-:S04]  /*0910*/  UIADD3 UR11, UPT, UPT, UR19, UR11, URZ ;  /* 0x0000000b130b7290 */ /* 0x000fc8000fffe0ff */
[----:B--2---:R-:W-:-:S04]  /*0920*/  USHF.R.U32.HI UR11, URZ, UR16, UR11 ;  /* 0x00000010ff0b7299 */ /* 0x004fc8000801160b */
[----:B------:R-:W-:-:S04]  /*0930*/  UIADD3 UR11, UPT, UPT, -UR11, URZ, URZ ;  /* 0x000000ff0b0b7290 */ /* 0x000fc8000fffe1ff */
[----:B---3--:R-:W-:-:S06]  /*0940*/  UIMAD UR5, UR11, UR5, UR18 ;  /* 0x000000050b0572a4 */ /* 0x008fcc000f8e0212 */
[----:B------:R-:W-:Y:S01]  /*0950*/  IMAD.U32 R4, RZ, RZ, UR5 ;  /* 0x00000005ff047e24 */ /* 0x000fe2000f8e00ff */
[----:B------:R1:W2:Y:S01]  /*0960*/  SHFL.IDX PT, R2, R18, 0x7, 0x1f ;  /* 0x00e01f0012027f89 */ /* 0x0002a200000e0000 */
[----:B------:R-:W-:Y:S05]  /*0970*/  BRA.U UP0, `(.L_x_5) ;  /* 0x0000000500547547 */ /* 0x000fea000b800000 */
[----:B--2---:R-:W-:Y:S01]  /*0980*/  SHF.R.S32.HI R17, RZ, 0x1f, R2 ;  /* 0x0000001fff117819 */ /* 0x004fe20000011402 */
[----:B------:R-:W2:Y:S01]  /*0990*/  LDC R0, c[0x0][0x374] ;  /* 0x0000dd00ff007b82 */ /* 0x000ea20000000800 */
[----:B------:R-:W-:Y:S01]  /*09a0*/  IMAD.U32 R19, RZ, RZ, UR9 ;  /* 0x00000009ff137e24 */ /* 0x000fe2000f8e00ff */
[----:B------:R-:W-:Y:S01]  /*09b0*/  MOV R10, RZ ;  /* 0x000000ff000a7202 */ /* 0x000fe20000000f00 */
[----:B------:R-:W-:Y:S01]  /*09c0*/  IMAD.MOV.U32 R6, RZ, RZ, -0x1 ;  /* 0xffffffffff067424 */ /* 0x000fe200078e00ff */
[----:B------:R-:W-:Y:S02]  /*09d0*/  LEA.HI R17, R17, R2, RZ, 0x7 ;  /* 0x0000000211117211 */ /* 0x000fe400078f38ff */
[----:B------:R-:W-:Y:S02]  /*09e0*/  MOV R15, RZ ;  /* 0x000000ff000f7202 */ /* 0x000fe40000000f00 */
[----:B------:R-:W2:Y:S01]  /*09f0*/  LDC R7, c[0x0][0x370] ;  /* 0x0000dc00ff077b82 */ /* 0x000ea20000000800 */
[----:B------:R-:W-:-:S04]  /*0a00*/  LOP3.LUT R3, R17, 0xffffff80, RZ, 0xc0, !PT ;  /* 0xffffff8011037812 */ /* 0x000fc800078ec0ff */
[----:B------:R-:W-:-:S03]  /*0a10*/  ISETP.NE.AND P0, PT, R2, R3, PT ;  /* 0x000000030200720c */ /* 0x000fc60003f05270 */
[----:B------:R-:W3:Y:S01]  /*0a20*/  LDC R16, c[0x0][0x378] ;  /* 0x0000de00ff107b82 */ /* 0x000ee20000000800 */
[----:B------:R-:W-:-:S07]  /*0a30*/  ISETP.LT.AND P0, PT, R2, RZ, P0 ;  /* 0x000000ff0200720c */ /* 0x000fce0000701270 */
[----:B------:R-:W4:Y:S08]  /*0a40*/  LDC R12, c[0x0][0x770] ;  /* 0x0001dc00ff0c7b82 */ /* 0x000f300000000800 */
[----:B------:R-:W1:Y:S01]  /*0a50*/  LDC R11, c[0x0][0x76c] ;  /* 0x0001db00ff0b7b82 */ /* 0x000e620000000800 */
[----:B--2---:R-:W-:Y:S01]  /*0a60*/  IMAD R7, R0, R7, RZ ;  /* 0x0000000700077224 */ /* 0x004fe200078e02ff */
[----:B------:R-:W-:-:S02]  /*0a70*/  SHF.R.S32.HI R0, RZ, 0x7, R17 ;  /* 0x00000007ff007819 */ /* 0x000fc40000011411 */
[----:B------:R-:W-:-:S03]  /*0a80*/  LEA.HI.SX32 R17, R17, 0xffffffff, 0x19 ;  /* 0xffffffff11117811 */ /* 0x000fc600078fcaff */
[----:B------:R-:W-:Y:S01]  /*0a90*/  @!P0 IMAD.MOV R17, RZ, RZ, R0 ;  /* 0x000000ffff118224 */ /* 0x000fe200078e0200 */
[----:B------:R-:W2:Y:S01]  /*0aa0*/  LDC.64 R8, c[0x0][0x760] ;  /* 0x0001d800ff087b82 */ /* 0x000ea20000000a00 */
[----:B---3--:R-:W-:Y:S02]  /*0ab0*/  IMAD R16, R7, R16, RZ ;  /* 0x0000001007107224 */ /* 0x008fe400078e02ff */
[----:B------:R-:W-:-:S05]  /*0ac0*/  IMAD.MOV.U32 R0, RZ, RZ, 0x1 ;  /* 0x00000001ff007424 */ /* 0x000fca00078e00ff */
[----:B------:R-:W3:Y:S02]  /*0ad0*/  LDC.64 R2, c[0x0][0x778] ;  /* 0x0001de00ff027b82 */ /* 0x000ee40000000a00 */
.L_x_10:
[----:B------:R-:W-:-:S13]  /*0ae0*/  ISETP.GE.AND P0, PT, R4, R17, PT ;  /* 0x000000110400720c */ /* 0x000fda0003f06270 */
[----:B------:R-:W-:Y:S05]  /*0af0*/  @P0 BRA `(.L_x_6) ;  /* 0x0000000000940947 */ /* 0x000fea0003800000 */
[----:B------:R-:W-:-:S04]  /*0b00*/  SHF.L.U32 R7, R4, 0x7, RZ ;  /* 0x0000000704077819 */ /* 0x000fc800000006ff */
[----:B------:R-:W-:-:S13]  /*0b10*/  ISETP.GE.AND P0, PT, R7, R15, PT ;  /* 0x0000000f0700720c */ /* 0x000fda0003f06270 */
[----:B------:R-:W-:Y:S05]  /*0b20*/  @!P0 BRA `(.L_x_7) ;  /* 0x0000000000388947 */ /* 0x000fea0003800000 */
[----:B------:R-:W-:Y:S01]  /*0b30*/  VIADD R13, R6, 0x1 ;  /* 0x00000001060d7836 */ /* 0x000fe20000000000 */
[----:B------:R-:W-:-:S04]  /*0b40*/  MOV R6, 0xffffffff ;  /* 0xffffffff00067802 */ /* 0x000fc80000000f00 */
[----:B------:R-:W-:-:S13]  /*0b50*/  ISETP.GT.U32.AND P0, PT, R13, 0x1f, PT ;  /* 0x0000001f0d00780c */ /* 0x000fda0003f04070 */
[----:B------:R-:W-:Y:S05]  /*0b60*/  @P0 BRA `(.L_x_8) ;  /* 0x0000000000240947 */ /* 0x000fea0003800000 */
[----:B------:R-:W-:Y:S01]  /*0b70*/  ISETP.GT.AND P0, PT, R18, R7, PT ;  /* 0x000000071200720c */ /* 0x000fe20003f04270 */
[----:B------:R-:W-:-:S05]  /*0b80*/  IMAD.MOV.U32 R6, RZ, RZ, -0x1 ;  /* 0xffffffffff067424 */ /* 0x000fca00078e00ff */
[----:B------:R-:W-:-:S07]  /*0b90*/  SHF.L.U32 R6, R6, R13, RZ ;  /* 0x0000000d06067219 */ /* 0x000fce00000006ff */
[----:B------:R-:W-:-:S04]  /*0ba0*/  VOTE.ANY R7, PT, P0 ;  /* 0x0000000000077806 */ /* 0x000fc800000e0100 */
[----:B------:R-:W-:-:S05]  /*0bb0*/  LOP3.LUT P0, R7, R7, RZ, R6, 0xa0, !PT ;  /* 0x000000ff07077212 */ /* 0x000fca000780a006 */
[----:B------:R-:W-:-:S05]  /*0bc0*/  VIADD R6, R7, 0xffffffff ;  /* 0xffffffff07067836 */ /* 0x000fca0000000000 */
[----:B------:R-:W-:-:S04]  /*0bd0*/  LOP3.LUT R7, R7, R6, RZ, 0xc, !PT ;  /* 0x0000000607077212 */ /* 0x000fc800078e0cff */
[----:B------:R-:W5:Y:S02]  /*0be0*/  POPC R6, R7 ;  /* 0x0000000700067309 */ /* 0x000f640000000000 */
[----:B-----5:R-:W-:-:S07]  /*0bf0*/  SEL R6, R6, 0xffffffff, P0 ;  /* 0xffffffff06067807 */ /* 0x020fce0000000000 */
.L_x_8:
[----:B------:R4:W3:Y:S02]  /*0c00*/  SHFL.IDX PT, R15, R18, R6, 0x1f ;  /* 0x00001f06120f7589 */ /* 0x0008e400000e0000 */
.L_x_7:
[----:B------:R-:W5:Y:S01]  /*0c10*/  S2R R13, SR_CgaCtaId ;  /* 0x00000000000d7919 */ /* 0x000f620000008800 */
[----:B------:R-:W-:Y:S01]  /*0c20*/  MOV R14, 0x400 ;  /* 0x00000400000e7802 */ /* 0x000fe20000000f00 */
[----:B------:R-:W-:-:S03]  /*0c30*/  IMAD.U32 R21, R0, -0x80000000, RZ ;  /* 0x8000000000157824 */ /* 0x000fc600078e00ff */
[----:B-----5:R-:W-:-:S05]  /*0c40*/  LEA R13, R13, R14, 0x18 ;  /* 0x0000000e0d0d7211 */ /* 0x020fca00078ec0ff */
[----:B------:R-:W-:-:S04]  /*0c50*/  IMAD R14, R10, 0x8, R13 ;  /* 0x000000080a0e7824 */ /* 0x000fc800078e020d */
[----:B------:R-:W5:Y:S02]  /*0c60*/  SYNCS.PHASECHK.TRANS64.TRYWAIT P0, [R14+URZ+0x60], R21 ;  /* 0x000060150e0075a7 */ /* 0x000f6400080011ff */
[----:B-----5:R-:W-:Y:S05]  /*0c70*/  @!P0 BRA `(.L_x_9) ;  /* 0x0000004000348947 */ /* 0x020fea0003800000 */
.L_x_59:
[----:B------:R-:W-:Y:S01]  /*0c80*/  ELECT P0, URZ, PT ;  /* 0x0000000000ff782f */ /* 0x000fe20003800000 */
[----:B------:R-:W-:-:S12]  /*0c90*/  IMAD.MOV.U32 R7, RZ, RZ, 0x1 ;  /* 0x00000001ff077424 */ /* 0x000fd800078e00ff */
[C---:B------:R-:W-:Y:S02]  /*0ca0*/  @P0 IMAD R13, R10.reuse, 0x10, R13 ;  /* 0x000000100a0d0824 */ /* 0x040fe400078e020d */
[----:B------:R-:W-:-:S03]  /*0cb0*/  VIADD R10, R10, 0x1 ;  /* 0x000000010a0a7836 */ /* 0x000fc60000000000 */
[----:B------:R4:W-:Y:S02]  /*0cc0*/  @P0 STS.128 [R13+0x38410], R4 ;  /* 0x038410040d000388 */ /* 0x0009e40000000c00 */
[----:B------:R-:W-:Y:S01]  /*0cd0*/  ISETP.NE.AND P0, PT, R10, 0x2, PT ;  /* 0x000000020a00780c */ /* 0x000fe20003f05270 */
[----:B------:R5:W-:Y:S06]  /*0ce0*/  MEMBAR.ALL.CTA ;  /* 0x0000000000007992 */ /* 0x000bec0000008000 */
[----:B-----5:R-:W5:Y:S01]  /*0cf0*/  FENCE.VIEW.ASYNC.S ;  /* 0x00000000000073c6 */ /* 0x020f620000000000 */
[----:B----4-:R-:W-:-:S02]  /*0d00*/  SEL R21, RZ, 0x1, P0 ;  /* 0x00000001ff157807 */ /* 0x010fc40000000000 */
[----:B------:R-:W-:Y:S02]  /*0d10*/  SEL R10, R10, RZ, P0 ;  /* 0x000000ff0a0a7207 */ /* 0x000fe40000000000 */
[----:B------:R-:W-:Y:S01]  /*0d20*/  LOP3.LUT R0, R0, R21, RZ, 0x3c, !PT ;  /* 0x0000001500007212 */ /* 0x000fe200078e3cff */
[----:B-----5:R-:W-:Y:S06]  /*0d30*/  BAR.SYNC.DEFER_BLOCKING 0x4, 0x20 ;  /* 0x0100800000007b1d */ /* 0x020fec0000010000 */
[----:B------:R4:W-:Y:S02]  /*0d40*/  SYNCS.ARRIVE.TRANS64.ART0 RZ, [R14+URZ+0x50], R7 ;  /* 0x000050070eff79a7 */ /* 0x0009e400085000ff */
.L_x_6:
[----:B------:R-:W-:-:S04]  /*0d50*/  IMAD.IADD R19, R16, 0x1, R19 ;  /* 0x0000000110137824 */ /* 0x000fc800078e0213 */
[C---:B--2---:R-:W-:Y:S01]  /*0d60*/  IMAD.HI.U32 R5, R19.reuse, R9, RZ ;  /* 0x0000000913057227 */ /* 0x044fe200078e00ff */
[----:B------:R-:W-:-:S03]  /*0d70*/  ISETP.GE.AND P0, PT, R19, 0x200, PT ;  /* 0x000002001300780c */ /* 0x000fc60003f06270 */
[----:B------:R-:W-:-:S05]  /*0d80*/  IMAD.IADD R4, R19, 0x1, -R5 ;  /* 0x0000000113047824 */ /* 0x000fca00078e0a05 */
[----:B------:R-:W-:-:S04]  /*0d90*/  SHF.R.U32.HI R4, RZ, UR8, R4 ;  /* 0x00000008ff047c19 */ /* 0x000fc80008011604 */
[----:B------:R-:W-:-:S04]  /*0da0*/  IADD3 R4, PT, PT, R5, R4, RZ ;  /* 0x0000000405047210 */ /* 0x000fc80007ffe0ff */
[----:B----4-:R-:W-:-:S05]  /*0db0*/  SHF.R.U32.HI R14, RZ, UR10, R4 ;  /* 0x0000000aff0e7c19 */ /* 0x010fca0008011604 */
[----:B------:R-:W-:-:S04]  /*0dc0*/  IMAD.MOV R14, RZ, RZ, -R14 ;  /* 0x000000ffff0e7224 */ /* 0x000fc800078e0a0e */
[----:B------:R-:W-:-:S04]  /*0dd0*/  IMAD R14, R8, R14, R19 ;  /* 0x0000000e080e7224 */ /* 0x000fc800078e0213 */
[----:B---3--:R-:W-:-:S05]  /*0de0*/  IMAD.HI.U32 R5, R14, R3, RZ ;  /* 0x000000030e057227 */ /* 0x008fca00078e00ff */
[----:B------:R-:W-:-:S04]  /*0df0*/  IADD3 R4, PT, PT, R14, -R5, RZ ;  /* 0x800000050e047210 */ /* 0x000fc80007ffe0ff */
[----:B------:R-:W-:-:S05]  /*0e00*/  SHF.R.U32.HI R4, RZ, UR7, R4 ;  /* 0x00000007ff047c19 */ /* 0x000fca0008011604 */
[----:B------:R-:W-:-:S05]  /*0e10*/  IMAD.IADD R4, R5, 0x1, R4 ;  /* 0x0000000105047824 */ /* 0x000fca00078e0204 */
[----:B------:R-:W-:-:S05]  /*0e20*/  SHF.R.U32.HI R7, RZ, UR13, R4 ;  /* 0x0000000dff077c19 */ /* 0x000fca0008011604 */
[----:B------:R-:W-:-:S05]  /*0e30*/  IMAD.HI.U32 R5, R7, R12, RZ ;  /* 0x0000000c07057227 */ /* 0x000fca00078e00ff */
[----:B------:R-:W-:-:S04]  /*0e40*/  IADD3 R4, PT, PT, R7, -R5, RZ ;  /* 0x8000000507047210 */ /* 0x000fc80007ffe0ff */
[----:B------:R-:W-:-:S05]  /*0e50*/  SHF.R.U32.HI R4, RZ, UR17, R4 ;  /* 0x00000011ff047c19 */ /* 0x000fca0008011604 */
[----:B------:R-:W-:Y:S01]  /*0e60*/  IMAD.IADD R4, R5, 0x1, R4 ;  /* 0x0000000105047824 */ /* 0x000fe200078e0204 */
[----:B------:R-:W-:-:S04]  /*0e70*/  IADD3 R5, PT, PT, -R7, RZ, RZ ;  /* 0x000000ff07057210 */ /* 0x000fc80007ffe1ff */
[----:B------:R-:W-:Y:S01]  /*0e80*/  SHF.R.U32.HI R4, RZ, UR16, R4 ;  /* 0x00000010ff047c19 */ /* 0x000fe20008011604 */
[----:B------:R-:W-:-:S03]  /*0e90*/  IMAD R5, R2, R5, R14 ;  /* 0x0000000502057224 */ /* 0x000fc600078e020e */
[----:B------:R-:W-:-:S05]  /*0ea0*/  IADD3 R4, PT, PT, -R4, RZ, RZ ;  /* 0x000000ff04047210 */ /* 0x000fca0007ffe1ff */
[----:B-1----:R-:W-:Y:S01]  /*0eb0*/  IMAD R4, R11, R4, R7 ;  /* 0x000000040b047224 */ /* 0x002fe200078e0207 */
[----:B------:R-:W-:Y:S06]  /*0ec0*/  @!P0 BRA `(.L_x_10) ;  /* 0xfffffffc00048947 */ /* 0x000fec000383ffff */
.L_x_5:
[----:B------:R-:W3:Y:S01]  /*0ed0*/  S2R R3, SR_CgaCtaId ;  /* 0x0000000000037919 */ /* 0x000ee20000008800 */
[----:B--2---:R-:W-:Y:S01]  /*0ee0*/  MOV R2, 0x400 ;  /* 0x0000040000027802 */ /* 0x004fe20000000f00 */
[----:B------:R-:W-:Y:S01]  /*0ef0*/  IMAD.U32 R6, R0, -0x80000000, RZ ;  /* 0x8000000000067824 */ /* 0x000fe200078e00ff */
[C---:B------:R-:W-:Y:S01]  /*0f00*/  ISETP.NE.AND P0, PT, R10.reuse, 0x1, PT ;  /* 0x000000010a00780c */ /* 0x040fe20003f05270 */
[----:B------:R-:W-:-:S05]  /*0f10*/  VIADD R8, R10, 0x2 ;  /* 0x000000020a087836 */ /* 0x000fca0000000000 */
[----:B------:R-:W-:Y:S02]  /*0f20*/  SEL R8, R8, 0x1, P0 ;  /* 0x0000000108087807 */ /* 0x000fe40000000000 */
[----:B---3--:R-:W-:-:S05]  /*0f30*/  LEA R3, R3, R2, 0x18 ;  /* 0x0000000203037211 */ /* 0x008fca00078ec0ff */
[----:B------:R-:W-:-:S04]  /*0f40*/  IMAD R2, R10, 0x8, R3 ;  /* 0x000000080a027824 */ /* 0x000fc800078e0203 */
[----:B------:R-:W2:Y:S02]  /*0f50*/  SYNCS.PHASECHK.TRANS64.TRYWAIT P1, [R2+URZ+0x60], R6 ;  /* 0x00006006020075a7 */ /* 0x000ea400080211ff */
[----:B--2---:R-:W-:Y:S05]  /*0f60*/  @!P1 BRA `(.L_x_11) ;  /* 0x0000003c00909947 */ /* 0x004fea0003800000 */
.L_x_61:
[----:B------:R-:W-:Y:S02]  /*0f70*/  ELECT P2, URZ, PT ;  /* 0x0000000000ff782f */ /* 0x000fe40003840000 */
[----:B------:R-:W-:Y:S01]  /*0f80*/  ISETP.NE.AND P0, PT, R8, 0x2, PT ;  /* 0x000000020800780c */ /* 0x000fe20003f05270 */
[----:B--2---:R-:W-:-:S03]  /*0f90*/  IMAD.MOV.U32 R7, RZ, RZ, RZ ;  /* 0x000000ffff077224 */ /* 0x004fc600078e00ff */
[----:B------:R-:W-:Y:S02]  /*0fa0*/  ISETP.EQ.XOR P1, PT, R10, 0x1, !P0 ;  /* 0x000000010a00780c */ /* 0x000fe40004722a70 */
[----:B------:R-:W-:Y:S02]  /*0fb0*/  SEL R8, R8, RZ, P0 ;  /* 0x000000ff08087207 */ /* 0x000fe40000000000 */
[----:B------:R-:W-:-:S03]  /*0fc0*/  SEL R9, RZ, 0x1, !P1 ;  /* 0x00000001ff097807 */ /* 0x000fc60004800000 */
[--C-:B------:R-:W-:Y:S01]  /*0fd0*/  IMAD R8, R8, 0x8, R3.reuse ;  /* 0x0000000808087824 */ /* 0x100fe200078e0203 */
[----:B------:R-:W-:Y:S01]  /*0fe0*/  LOP3.LUT R9, R0, R9, RZ, 0x3c, !PT ;  /* 0x0000000900097212 */ /* 0x000fe200078e3cff */
[----:B------:R-:W-:Y:S02]  /*0ff0*/  @P2 IMAD R10, R10, 0x10, R3 ;  /* 0x000000100a0a2824 */ /* 0x000fe400078e0203 */
[----:B------:R-:W-:Y:S02]  /*1000*/  @P2 IMAD.MOV.U32 R6, RZ, RZ, -0x1 ;  /* 0xffffffffff062424 */ /* 0x000fe400078e00ff */
[----:B------:R-:W-:Y:S02]  /*1010*/  IMAD.MOV.U32 R3, RZ, RZ, 0x1 ;  /* 0x00000001ff037424 */ /* 0x000fe400078e00ff */
[----:B------:R-:W-:Y:S01]  /*1020*/  IMAD.U32 R12, R9, -0x80000000, RZ ;  /* 0x80000000090c7824 */ /* 0x000fe200078e00ff */
[----:B------:R2:W-:Y:S01]  /*1030*/  @P2 STS.128 [R10+0x38410], R4 ;  /* 0x038410040a002388 */ /* 0x0005e20000000c00 */
[----:B------:R3:W-:Y:S06]  /*1040*/  MEMBAR.ALL.CTA ;  /* 0x0000000000007992 */ /* 0x0007ec0000008000 */
[----:B---3--:R-:W3:Y:S02]  /*1050*/  FENCE.VIEW.ASYNC.S ;  /* 0x00000000000073c6 */ /* 0x008ee40000000000 */
[----:B---3--:R-:W-:Y:S06]  /*1060*/  BAR.SYNC.DEFER_BLOCKING 0x4, 0x20 ;  /* 0x0100800000007b1d */ /* 0x008fec0000010000 */
[----:B------:R2:W-:Y:S01]  /*1070*/  SYNCS.ARRIVE.TRANS64.ART0 RZ, [R2+URZ+0x50], R3 ;  /* 0x0000500302ff79a7 */ /* 0x0005e200085000ff */
[----:B------:R-:W3:Y:S02]  /*1080*/  SYNCS.PHASECHK.TRANS64.TRYWAIT P0, [R8+URZ+0x60], R12 ;  /* 0x0000600c080075a7 */ /* 0x000ee400080011ff */
[----:B--23--:R-:W-:Y:S05]  /*1090*/  @!P0 BRA `(.L_x_12) ;  /* 0x0000003c005c8947 */ /* 0x00cfea0003800000 */
.L_x_4:
[----:B------:R-:W-:-:S13]  /*10a0*/  ISETP.NE.AND P0, PT, R83, 0x5, PT ;  /* 0x000000055300780c */ /* 0x000fda0003f05270 */
[----:B------:R-:W-:Y:S05]  /*10b0*/  @P0 BRA `(.L_x_13) ;  /* 0x0000000400f00947 */ /* 0x000fea0003800000 */
[----:B------:R-:W3:Y:S01]  /*10c0*/  S2UR UR23, SR_CgaCtaId ;  /* 0x00000000001779c3 */ /* 0x000ee20000008800 */
[----:B------:R-:W-:Y:S02]  /*10d0*/  UMOV UR4, 0x400 ;  /* 0x0000040000047882 */ /* 0x000fe40000000000 */
[----:B---3--:R-:W-:-:S09]  /*10e0*/  ULEA UR23, UR23, UR4, 0x18 ;  /* 0x0000000417177291 */ /* 0x008fd2000f8ec0ff */
[----:B------:R-:W3:Y:S02]  /*10f0*/  SYNCS.PHASECHK.TRANS64.TRYWAIT P0, [UR23+0x50], RZ ;  /* 0x000050ffff0075a7 */ /* 0x000ee40008001117 */
[----:B---3--:R-:W-:Y:S05]  /*1100*/  @!P0 BRA `(.L_x_14) ;  /* 0x0000003c00588947 */ /* 0x008fea0003800000 */
.L_x_64:
[----:B------:R-:W4:Y:S01]  /*1110*/  LDS.128 R4, [UR23+0x38410] ;  /* 0x03841017ff047984 */ /* 0x000f220008000c00 */
[----:B---3--:R-:W-:Y:S01]  /*1120*/  HFMA2 R0, -RZ, RZ, 0, 5.9604644775390625e-08 ;  /* 0x00000001ff007431 */ /* 0x008fe200000001ff */
[----:B------:R-:W-:Y:S01]  /*1130*/  UMOV UR31, 0x1 ;  /* 0x00000001001f7882 */ /* 0x000fe20000000000 */
[----:B------:R-:W-:Y:S01]  /*1140*/  UMOV UR30, URZ ;  /* 0x000000ff001e7c82 */ /* 0x000fe20008000000 */
[----:B------:R3:W-:Y:S06]  /*1150*/  MEMBAR.ALL.CTA ;  /* 0x0000000000007992 */ /* 0x0007ec0000008000 */
[----:B---3--:R-:W3:Y:S02]  /*1160*/  FENCE.VIEW.ASYNC.S ;  /* 0x00000000000073c6 */ /* 0x008ee40000000000 */
[----:B---3--:R3:W-:Y:S01]  /*1170*/  SYNCS.ARRIVE.TRANS64.ART0 RZ, [UR23+0x60], R0 ;  /* 0x00006000ffff79a7 */ /* 0x0087e20008500017 */
[----:B----4-:R-:W-:-:S13]  /*1180*/  ISETP.NE.AND P0, PT, R7, 0x1, PT ;  /* 0x000000010700780c */ /* 0x010fda0003f05270 */
[----:B---3--:R-:W-:Y:S05]  /*1190*/  @P0 BRA `(.L_x_15) ;  /* 0x0000000400680947 */ /* 0x008fea0003800000 */
[----:B------:R-:W3:Y:S01]  /*11a0*/  LDCU.64 UR4, c[0x0][0x348] ;  /* 0x00006900ff0477ac */ /* 0x000ee20008000a00 */
[----:B------:R-:W-:Y:S01]  /*11b0*/  R2UR UR12, R5 ;  /* 0x00000000050c72ca */ /* 0x000fe200000e0000 */
[----:B--2---:R-:W-:Y:S01]  /*11c0*/  IMAD.MOV.U32 R8, RZ, RZ, 0x1 ;  /* 0x00000001ff087424 */ /* 0x004fe200078e00ff */
[----:B------:R-:W-:Y:S01]  /*11d0*/  R2UR UR20, R4 ;  /* 0x00000000041472ca */ /* 0x000fe200000e0000 */
[----:B------:R-:W-:Y:S01]  /*11e0*/  IMAD.MOV.U32 R2, RZ, RZ, RZ ;  /* 0x000000ffff027224 */ /* 0x000fe200078e00ff */
[----:B------:R-:W-:Y:S01]  /*11f0*/  R2UR UR28, R6 ;  /* 0x00000000061c72ca */ /* 0x000fe200000e0000 */
[----:B------:R-:W-:Y:S01]  /*1200*/  UMOV UR31, 0x1 ;  /* 0x00000001001f7882 */ /* 0x000fe20000000000 */
[----:B------:R-:W-:Y:S01]  /*1210*/  UMOV UR30, URZ ;  /* 0x000000ff001e7c82 */ /* 0x000fe20008000000 */
[----:B------:R-:W-:Y:S01]  /*1220*/  UMOV UR18, URZ ;  /* 0x000000ff00127c82 */ /* 0x000fe20008000000 */
[----:B------:R-:W-:Y:S01]  /*1230*/  UMOV UR10, URZ ;  /* 0x000000ff000a7c82 */ /* 0x000fe20008000000 */
[----:B---3--:R-:W-:-:S02]  /*1240*/  UIADD3 UR38, UP3, UPT, UR4, 0x40, URZ ;  /* 0x0000004004267890 */ /* 0x008fc4000ff7e0ff */
[----:B------:R-:W-:Y:S02]  /*1250*/  UIADD3 UR36, UP2, UPT, UR4, 0xc0, URZ ;  /* 0x000000c004247890 */ /* 0x000fe4000ff5e0ff */
[----:B------:R-:W-:Y:S02]  /*1260*/  UIADD3 UR34, UP1, UPT, UR4, 0x140, URZ ;  /* 0x0000014004227890 */ /* 0x000fe4000ff3e0ff */
[----:B------:R-:W-:Y:S02]  /*1270*/  UIADD3 UR32, UP0, UPT, UR4, 0x1c0, URZ ;  /* 0x000001c004207890 */ /* 0x000fe4000ff1e0ff */
[----:B------:R-:W-:Y:S02]  /*1280*/  UIADD3.X UR39, UPT, UPT, URZ, UR5, URZ, UP3, !UPT ;  /* 0x00000005ff277290 */ /* 0x000fe40009ffe4ff */
[----:B------:R-:W-:Y:S02]  /*1290*/  UIADD3.X UR37, UPT, UPT, URZ, UR5, URZ, UP2, !UPT ;  /* 0x00000005ff257290 */ /* 0x000fe400097fe4ff */
[----:B------:R-:W-:-:S02]  /*12a0*/  UIADD3.X UR35, UPT, UPT, URZ, UR5, URZ, UP1, !UPT ;  /* 0x00000005ff237290 */ /* 0x000fc40008ffe4ff */
[----:B------:R-:W-:-:S12]  /*12b0*/  UIADD3.X UR33, UPT, UPT, URZ, UR5, URZ, UP0, !UPT ;  /* 0x00000005ff217290 */ /* 0x000fd800087fe4ff */
.L_x_20:
[----:B------:R-:W-:Y:S01]  /*12c0*/  USHF.L.U32 UR4, UR31, 0x1f, URZ ;  /* 0x0000001f1f047899 */ /* 0x000fe200080006ff */
[----:B------:R-:W-:Y:S01]  /*12d0*/  HFMA2 R3, -RZ, RZ, 0, -16 ;  /* 0x0000cc00ff037431 */ /* 0x000fe200000001ff */
[----:B------:R-:W-:Y:S02]  /*12e0*/  ULEA UR5, UR30, UR23, 0x3 ;  /* 0x000000171e057291 */ /* 0x000fe4000f8e18ff */
[----:B------:R-:W-:Y:S02]  /*12f0*/  USHF.L.U32 UR27, UR12, 0x8, URZ ;  /* 0x000000080c1b7899 */ /* 0x000fe400080006ff */
[----:B------:R-:W-:Y:S01]  /*1300*/  MOV R0, UR4 ;  /* 0x0000000400007c02 */ /* 0x000fe20008000f00 */
[----:B------:R-:W-:Y:S02]  /*1310*/  USHF.L.U32 UR7, UR20, 0x7, URZ ;  /* 0x0000000714077899 */ /* 0x000fe400080006ff */
[----:B------:R-:W-:Y:S02]  /*1320*/  UIADD3 UR12, UPT, UPT, UR12, UR12, URZ ;  /* 0x0000000c0c0c7290 */ /* 0x000fe4000fffe0ff */
[----:B--2---:R2:W3:Y:S01]  /*1330*/  SYNCS.PHASECHK.TRANS64.TRYWAIT P2, [UR5+0x20], R0 ;  /* 0x00002000ff0075a7 */ /* 0x0044e20008041105 */
[----:B------:R-:W-:-:S09]  /*1340*/  UMOV UR29, URZ ;  /* 0x000000ff001d7c82 */ /* 0x000fd20008000000 */
.L_x_18:
[----:B----4-:R-:W-:Y:S02]  /*1350*/  UIADD3 UR11, UPT, UPT, UR30, 0x1, URZ ;  /* 0x000000011e0b7890 */ /* 0x010fe4000fffe0ff */
[----:B------:R-:W-:Y:S02]  /*1360*/  USHF.L.U32 UR6, UR29, 0x7, URZ ;  /* 0x000000071d067899 */ /* 0x000fe400080006ff */
[----:B------:R-:W-:Y:S02]  /*1370*/  ULEA UR5, UR30, UR23, 0x3 ;  /* 0x000000171e057291 */ /* 0x000fe4000f8e18ff */
[----:B------:R-:W-:Y:S02]  /*1380*/  ULEA UR4, UR30, UR23, 0xe ;  /* 0x000000171e047291 */ /* 0x000fe4000f8e70ff */
[----:B------:R-:W-:Y:S02]  /*1390*/  ULEA UR24, UR30, UR23, 0xf ;  /* 0x000000171e187291 */ /* 0x000fe4000f8e78ff */
[----:B------:R-:W-:-:S02]  /*13a0*/  UISETP.NE.AND UP1, UPT, UR11, 0x4, UPT ;  /* 0x000000040b00788c */ /* 0x000fc4000bf25270 */
[----:B------:R-:W-:Y:S02]  /*13b0*/  ULEA UR16, UR30, UR23, 0xa ;  /* 0x000000171e107291 */ /* 0x000fe4000f8e50ff */
[----:B------:R-:W-:Y:S02]  /*13c0*/  ULEA UR8, UR30, UR23, 0xb ;  /* 0x000000171e087291 */ /* 0x000fe4000f8e58ff */
[----:B------:R-:W-:Y:S02]  /*13d0*/  UIADD3 UR19, UPT, UPT, UR29, UR29, URZ ;  /* 0x0000001d1d137290 */ /* 0x000fe4000fffe0ff */
[----:B------:R-:W-:Y:S02]  /*13e0*/  UIADD3 UR4, UPT, UPT, UR4, 0x5400, URZ ;  /* 0x0000540004047890 */ /* 0x000fe4000fffe0ff */
[----:B------:R-:W-:Y:S02]  /*13f0*/  UIADD3 UR24, UPT, UPT, UR24, 0x15400, URZ ;  /* 0x0001540018187890 */ /* 0x000fe4000fffe0ff */
[----:B------:R-:W-:-:S02]  /*1400*/  USEL UR9, URZ, 0x1, UP1 ;  /* 0x00000001ff097887 */ /* 0x000fc40008800000 */
[----:B------:R-:W-:Y:S01]  /*1410*/  UISETP.GT.U32.AND UP0, UPT, UR29, 0x1e, UPT ;  /* 0x0000001e1d00788c */ /* 0x000fe2000bf04070 */
[----:B------:R-:W-:Y:S01]  /*1420*/  UMOV UR13, UR28 ;  /* 0x0000001c000d7c82 */ /* 0x000fe20008000000 */
[----:B------:R-:W-:Y:S01]  /*1430*/  UMOV UR25, UR5 ;  /* 0x0000000500197c82 */ /* 0x000fe20008000000 */
[----:B------:R-:W-:Y:S01]  /*1440*/  UMOV UR26, UR6 ;  /* 0x00000006001a7c82 */ /* 0x000fe20008000000 */
[----:B--23--:R-:W-:Y:S07]  /*1450*/  @P2 BRA `(.L_x_16) ;  /* 0x0000000000102947 */ /* 0x00cfee0003800000 */
[----:B------:R-:W-:-:S06]  /*1460*/  USHF.L.U32 UR17, UR31, 0x1f, URZ ;  /* 0x0000001f1f117899 */ /* 0x000fcc00080006ff */
[----:B--2---:R-:W-:-:S04]  /*1470*/  MOV R0, UR17 ;  /* 0x0000001100007c02 */ /* 0x004fc80008000f00 */
[----:B------:R-:W2:Y:S02]  /*1480*/  SYNCS.PHASECHK.TRANS64.TRYWAIT P0, [UR5+0x20], R0 ;  /* 0x00002000ff0075a7 */ /* 0x000ea40008001105 */
[----:B--2---:R-:W-:Y:S05]  /*1490*/  @!P0 BRA `(.L_x_17) ;  /* 0x00000038008c8947 */ /* 0x004fea0003800000 */
.L_x_16:
[----:B------:R-:W-:Y:S02]  /*14a0*/  ELECT P1, URZ, PT ;  /* 0x0000000000ff782f */ /* 0x000fe40003820000 */
[----:B------:R-:W-:Y:S01]  /*14b0*/  PLOP3.LUT P0, PT, PT, PT, UP0, 0x80, 0x8 ;  /* 0x000000000008781c */ /* 0x000fe20003f0f008 */
[----:B------:R-:W-:Y:S01]  /*14c0*/  ULOP3.LUT UR31, UR31, UR9, URZ, 0x3c, !UPT ;  /* 0x000000091f1f7292 */ /* 0x000fe2000f8e3cff */
[----:B------:R-:W-:Y:S01]  /*14d0*/  PLOP3.LUT P2, PT, PT, PT, PT, 0x80, 0x8 ;  /* 0x000000000008781c */ /* 0x000fe20003f4f070 */
[----:B------:R-:W-:Y:S02]  /*14e0*/  USEL UR30, UR11, URZ, UP1 ;  /* 0x000000ff0b1e7287 */ /* 0x000fe40008800000 */
[----:B------:R-:W-:Y:S02]  /*14f0*/  UIADD3 UR16, UPT, UPT, UR16, 0x35400, URZ ;  /* 0x0003540010107890 */ /* 0x000fe4000fffe0ff */
[----:B------:R-:W-:Y:S02]  /*1500*/  UIADD3 UR8, UPT, UPT, UR8, 0x36400, URZ ;  /* 0x0003640008087890 */ /* 0x000fe4000fffe0ff */
[----:B------:R-:W-:-:S02]  /*1510*/  @!UP0 USHF.L.U32 UR21, UR31, 0x1f, URZ ;  /* 0x0000001f1f158899 */ /* 0x000fc400080006ff */
[----:B------:R-:W-:Y:S01]  /*1520*/  @!UP0 ULEA UR22, UR30, UR23, 0x3 ;  /* 0x000000171e168291 */ /* 0x000fe2000f8e18ff */
[----:B------:R4:W-:Y:S01]  /*1530*/  @P1 SYNCS.ARRIVE.TRANS64 RZ, [UR5], R3 ;  /* 0x00000003ffff19a7 */ /* 0x0009e20008000005 */
[----:B------:R-:W-:Y:S01]  /*1540*/  UMOV UR17, UR5 ;  /* 0x0000000500117c82 */ /* 0x000fe20008000000 */
[----:B------:R4:W-:Y:S01]  /*1550*/  UTMALDG.2D [UR4], [UR38], desc[URZ] ;  /* 0x0000ff04260075b4 */ /* 0x0009e20008009000 */
[----:B--2---:R-:W-:Y:S01]  /*1560*/  IMAD.U32 R0, RZ, RZ, UR21 ;  /* 0x00000015ff007e24 */ /* 0x004fe2000f8e00ff */
[----:B------:R-:W-:Y:S01]  /*1570*/  UMOV UR9, UR5 ;  /* 0x0000000500097c82 */ /* 0x000fe20008000000 */
[----:B------:R-:W-:Y:S01]  /*1580*/  UMOV UR11, UR19 ;  /* 0x00000013000b7c82 */ /* 0x000fe20008000000 */
[----:B------:R-:W-:Y:S01]  /*1590*/  UIADD3 UR29, UPT, UPT, UR29, 0x1, URZ ;  /* 0x000000011d1d7890 */ /* 0x000fe2000fffe0ff */
[----:B------:R4:W-:Y:S03]  /*15a0*/  UTMALDG.3D [UR24], [UR36], desc[URZ] ;  /* 0x0000ff18240075b4 */ /* 0x0009e60008011000 */
[----:B------:R-:W-:Y:S01]  /*15b0*/  UISETP.NE.AND UP0, UPT, UR29, 0x20, UPT ;  /* 0x000000201d00788c */ /* 0x000fe2000bf05270 */
[----:B------:R4:W-:Y:S01]  /*15c0*/  UTMALDG.3D [UR16], [UR34], desc[URZ] ;  /* 0x0000ff10220075b4 */ /* 0x0009e20008011000 */
[----:B------:R4:W-:Y:S01]  /*15d0*/  UTMALDG.4D [UR8], [UR32], desc[URZ] ;  /* 0x0000ff08200075b4 */ /* 0x0009e20008019000 */
[----:B------:R4:W2:Y:S06]  /*15e0*/  @!P0 SYNCS.PHASECHK.TRANS64.TRYWAIT P2, [UR22+0x20], R0 ;  /* 0x00002000ff0085a7 */ /* 0x0008ac0008041116 */
[----:B------:R-:W-:Y:S05]  /*15f0*/  BRA.U UP0, `(.L_x_18) ;  /* 0xfffffffd00547547 */ /* 0x000fea000b83ffff */
[----:B----4-:R-:W-:Y:S02]  /*1600*/  LEA R3, R8, UR23, 0x3 ;  /* 0x0000001708037c11 */ /* 0x010fe4000f8e18ff */
[----:B------:R-:W-:-:S04]  /*1610*/  SHF.L.U32 R4, R2, 0x1f, RZ ;  /* 0x0000001f02047819 */ /* 0x000fc800000006ff */
[----:B------:R-:W3:Y:S02]  /*1620*/  SYNCS.PHASECHK.TRANS64.TRYWAIT P0, [R3+URZ+0x50], R4 ;  /* 0x00005004030075a7 */ /* 0x000ee400080011ff */
[----:B---3--:R-:W-:Y:S05]  /*1630*/  @!P0 BRA `(.L_x_19) ;  /* 0x0000003800448947 */ /* 0x008fea0003800000 */
.L_x_67:
[C---:B------:R-:W-:Y:S01]  /*1640*/  LEA R4, R8.reuse, UR23, 0x4 ;  /* 0x0000001708047c11 */ /* 0x040fe2000f8e20ff */
[----:B------:R-:W-:Y:S02]  /*1650*/  VIADD R8, R8, 0x1 ;  /* 0x0000000108087836 */ /* 0x000fe40000000000 */
[----:B------:R-:W-:-:S03]  /*1660*/  IMAD.MOV.U32 R0, RZ, RZ, 0x1 ;  /* 0x00000001ff007424 */ /* 0x000fc600078e00ff */
[----:B---3--:R-:W3:Y:S01]  /*1670*/  LDS.128 R4, [R4+0x38410] ;  /* 0x0384100004047984 */ /* 0x008ee20000000c00 */
[C---:B------:R-:W-:Y:S01]  /*1680*/  ISETP.NE.AND P1, PT, R8.reuse, 0x2, PT ;  /* 0x000000020800780c */ /* 0x040fe20003f25270 */
[----:B------:R4:W-:Y:S06]  /*1690*/  MEMBAR.ALL.CTA ;  /* 0x0000000000007992 */ /* 0x0009ec0000008000 */
[----:B----4-:R-:W4:Y:S01]  /*16a0*/  FENCE.VIEW.ASYNC.S ;  /* 0x00000000000073c6 */ /* 0x010f220000000000 */
[----:B------:R-:W-:Y:S01]  /*16b0*/  SEL R8, R8, RZ, P1 ;  /* 0x000000ff08087207 */ /* 0x000fe20000800000 */
[----:B----4-:R4:W-:Y:S01]  /*16c0*/  SYNCS.ARRIVE.TRANS64.ART0 RZ, [R3+URZ+0x60], R0 ;  /* 0x0000600003ff79a7 */ /* 0x0109e200085000ff */
[----:B---3--:R-:W-:-:S02]  /*16d0*/  ISETP.NE.AND P0, PT, R7, 0x1, PT ;  /* 0x000000010700780c */ /* 0x008fc40003f05270 */
[----:B------:R-:W-:Y:S02]  /*16e0*/  R2UR UR12, R5 ;  /* 0x00000000050c72ca */ /* 0x000fe400000e0000 */
[----:B------:R-:W-:Y:S02]  /*16f0*/  R2UR UR20, R4 ;  /* 0x00000000041472ca */ /* 0x000fe400000e0000 */
[----:B------:R-:W-:Y:S02]  /*1700*/  R2UR UR28, R6 ;  /* 0x00000000061c72ca */ /* 0x000fe400000e0000 */
[----:B----4-:R-:W-:-:S04]  /*1710*/  SEL R3, RZ, 0x1, P1 ;  /* 0x00000001ff037807 */ /* 0x010fc80000800000 */
[----:B------:R-:W-:Y:S01]  /*1720*/  LOP3.LUT R2, R2, R3, RZ, 0x3c, !PT ;  /* 0x0000000302027212 */ /* 0x000fe200078e3cff */
[----:B------:R-:W-:Y:S08]  /*1730*/  @!P0 BRA `(.L_x_20) ;  /* 0xfffffff800e08947 */ /* 0x000ff0000383ffff */
.L_x_15:
[----:B------:R-:W-:Y:S02]  /*1740*/  UISETP.NE.AND UP0, UPT, UR30, 0x3, UPT ;  /* 0x000000031e00788c */ /* 0x000fe4000bf05270 */
[----:B------:R-:W-:-:S04]  /*1750*/  UIADD3 UR5, UPT, UPT, UR30, 0x2, URZ ;  /* 0x000000021e057890 */ /* 0x000fc8000fffe0ff */
[----:B------:R-:W-:-:S04]  /*1760*/  USEL UR5, UR5, 0x1, UP0 ;  /* 0x0000000105057887 */ /* 0x000fc80008000000 */
[----:B------:R-:W-:Y:S02]  /*1770*/  UISETP.NE.AND UP0, UPT, UR5, 0x4, UPT ;  /* 0x000000040500788c */ /* 0x000fe4000bf05270 */
[----:B------:R-:W-:Y:S02]  /*1780*/  UIADD3 UR5, UPT, UPT, UR5, 0x1, URZ ;  /* 0x0000000105057890 */ /* 0x000fe4000fffe0ff */
[----:B------:R-:W-:Y:S02]  /*1790*/  UISETP.EQ.XOR UP1, UPT, UR30, 0x3, !UP0 ;  /* 0x000000031e00788c */ /* 0x000fe4000c722a70 */
[----:B------:R-:W-:-:S04]  /*17a0*/  USEL UR5, UR5, 0x1, UP0 ;  /* 0x0000000105057887 */ /* 0x000fc80008000000 */
[----:B------:R-:W-:Y:S02]  /*17b0*/  UISETP.EQ.XOR UP1, UPT, UR5, 0x4, UP1 ;  /* 0x000000040500788c */ /* 0x000fe40008f22a70 */
[----:B------:R-:W-:Y:S02]  /*17c0*/  UISETP.NE.AND UP0, UPT, UR5, 0x4, UPT ;  /* 0x000000040500788c */ /* 0x000fe4000bf05270 */
[----:B------:R-:W-:Y:S02]  /*17d0*/  USEL UR4, URZ, 0x1, !UP1 ;  /* 0x00000001ff047887 */ /* 0x000fe4000c800000 */
[----:B------:R-:W-:Y:S02]  /*17e0*/  USEL UR5, UR5, URZ, UP0 ;  /* 0x000000ff05057287 */ /* 0x000fe40008000000 */
[----:B------:R-:W-:Y:S02]  /*17f0*/  ULOP3.LUT UR4, UR31, UR4, URZ, 0x3c, !UPT ;  /* 0x000000041f047292 */ /* 0x000fe4000f8e3cff */
[----:B------:R-:W-:-:S02]  /*1800*/  ULEA UR5, UR5, UR23, 0x3 ;  /* 0x0000001705057291 */ /* 0x000fc4000f8e18ff */
[----:B------:R-:W-:-:S06]  /*1810*/  USHF.L.U32 UR4, UR4, 0x1f, URZ ;  /* 0x0000001f04047899 */ /* 0x000fcc00080006ff */
[----:B------:R-:W-:-:S04]  /*1820*/  MOV R0, UR4 ;  /* 0x0000000400007c02 */ /* 0x000fc80008000f00 */
[----:B------:R-:W3:Y:S02]  /*1830*/  SYNCS.PHASECHK.TRANS64.TRYWAIT P0, [UR5+0x20], R0 ;  /* 0x00002000ff0075a7 */ /* 0x000ee40008001105 */
[----:B---3--:R-:W-:Y:S05]  /*1840*/  @!P0 BRA `(.L_x_21) ;  /* 0x0000003400d88947 */ /* 0x008fea0003800000 */
.L_x_69:
[----:B------:R-:W-:-:S13]  /*1850*/  ELECT P0, URZ, PT ;  /* 0x0000000000ff782f */ /* 0x000fda0003800000 */
[----:B---3--:R-:W-:-:S04]  /*1860*/  @P0 MOV R0, 0xcc00 ;  /* 0x0000cc0000000802 */ /* 0x008fc80000000f00 */
[----:B------:R3:W-:Y:S03]  /*1870*/  @P0 SYNCS.ARRIVE.TRANS64 RZ, [UR5], R0 ;  /* 0x00000000ffff09a7 */ /* 0x0007e60008000005 */
.L_x_13:
[----:B------:R-:W-:-:S13]  /*1880*/  ISETP.NE.AND P0, PT, R83, 0x4, PT ;  /* 0x000000045300780c */ /* 0x000fda0003f05270 */
[----:B------:R-:W-:Y:S05]  /*1890*/  @P0 BRA `(.L_x_22) ;  /* 0x0000000800d80947 */ /* 0x000fea0003800000 */
[----:B------:R-:W4:Y:S08]  /*18a0*/  S2UR UR12, SR_CgaCtaId ;  /* 0x00000000000c79c3 */ /* 0x000f300000008800 */
[----:B------:R-:W-:Y:S06]  /*18b0*/  BAR.SYNC.DEFER_BLOCKING 0x3, 0xa0 ;  /* 0x00c2800000007b1d */ /* 0x000fec0000010000 */
[----:B------:R-:W-:-:S02]  /*18c0*/  UMOV UR4, 0x400 ;  /* 0x0000040000047882 */ /* 0x000fc40000000000 */
[----:B----4-:R-:W-:-:S09]  /*18d0*/  ULEA UR12, UR12, UR4, 0x18 ;  /* 0x000000040c0c7291 */ /* 0x010fd2000f8ec0ff */
[----:B---3--:R-:W3:Y:S01]  /*18e0*/  LDS R0, [UR12+0x78] ;  /* 0x0000780cff007984 */ /* 0x008ee20008000800 */
[----:B------:R-:W4:Y:S02]  /*18f0*/  SYNCS.PHASECHK.TRANS64.TRYWAIT P0, [UR12+0x50], RZ ;  /* 0x000050ffff0075a7 */ /* 0x000f24000800110c */
[----:B---34-:R-:W-:Y:S05]  /*1900*/  @!P0 BRA `(.L_x_23) ;  /* 0x0000003400c88947 */ /* 0x018fea0003800000 */
.L_x_71:
[----:B------:R-:W4:Y:S01]  /*1910*/  LDS R3, [UR12+0x3841c] ;  /* 0x03841c0cff037984 */ /* 0x000f220008000800 */
[----:B---3--:R-:W-:Y:S01]  /*1920*/  IMAD.MOV.U32 R2, RZ, RZ, 0x1 ;  /* 0x00000001ff027424 */ /* 0x008fe200078e00ff */
[----:B------:R-:W-:Y:S01]  /*1930*/  R2UR UR32, R0 ;  /* 0x00000000002072ca */ /* 0x000fe200000e0000 */
[----:B------:R-:W-:Y:S01]  /*1940*/  UMOV UR31, 0x1 ;  /* 0x00000001001f7882 */ /* 0x000fe20000000000 */
[----:B------:R3:W-:Y:S06]  /*1950*/  MEMBAR.ALL.CTA ;  /* 0x0000000000007992 */ /* 0x0007ec0000008000 */
[----:B---3--:R-:W3:Y:S02]  /*1960*/  FENCE.VIEW.ASYNC.S ;  /* 0x00000000000073c6 */ /* 0x008ee40000000000 */
[----:B---3--:R3:W-:Y:S01]  /*1970*/  SYNCS.ARRIVE.TRANS64.ART0 RZ, [UR12+0x60], R2 ;  /* 0x00006002ffff79a7 */ /* 0x0087e2000850000c */
[----:B----4-:R-:W-:-:S13]  /*1980*/  ISETP.NE.AND P0, PT, R3, 0x1, PT ;  /* 0x000000010300780c */ /* 0x010fda0003f05270 */
[----:B---3--:R-:W-:Y:S05]  /*1990*/  @P0 BRA `(.L_x_24) ;  /* 0x0000000800780947 */ /* 0x008fea0003800000 */
[----:B------:R-:W-:Y:S01]  /*19a0*/  UIADD3 UR10, UPT, UPT, UR32, 0x1d0, URZ ;  /* 0x000001d0200a7890 */ /* 0x000fe2000fffe0ff */
[----:B------:R-:W-:Y:S01]  /*19b0*/  HFMA2 R5, -RZ, RZ, 0, 5.9604644775390625e-08 ;  /* 0x00000001ff057431 */ /* 0x000fe200000001ff */
[----:B------:R-:W-:Y:S01]  /*19c0*/  UIADD3 UR8, UPT, UPT, UR32, 0x1d4, URZ ;  /* 0x000001d420087890 */ /* 0x000fe2000fffe0ff */
[----:B------:R-:W-:Y:S01]  /*19d0*/  MOV R4, RZ ;  /* 0x000000ff00047202 */ /* 0x000fe20000000f00 */
[----:B------:R-:W-:Y:S02]  /*19e0*/  UIADD3 UR6, UPT, UPT, UR32, -0x7ffffe30, URZ ;  /* 0x800001d020067890 */ /* 0x000fe4000fffe0ff */
[----:B------:R-:W-:Y:S02]  /*19f0*/  UIADD3 UR4, UPT, UPT, UR32, -0x7ffffe2c, URZ ;  /* 0x800001d420047890 */ /* 0x000fe4000fffe0ff */
[----:B------:R-:W-:Y:S02]  /*1a00*/  UIADD3 UR11, UPT, UPT, UR32, 0x1e0, URZ ;  /* 0x000001e0200b7890 */ /* 0x000fe4000fffe0ff */
[----:B------:R-:W-:-:S02]  /*1a10*/  UIADD3 UR9, UPT, UPT, UR32, 0x1e8, URZ ;  /* 0x000001e820097890 */ /* 0x000fc4000fffe0ff */
[----:B------:R-:W-:Y:S02]  /*1a20*/  UIADD3 UR7, UPT, UPT, UR32, -0x7ffffe20, URZ ;  /* 0x800001e020077890 */ /* 0x000fe4000fffe0ff */
[----:B------:R-:W-:Y:S02]  /*1a30*/  USHF.R.U32.HI UR18, URZ, 0x1, UR10 ;  /* 0x00000001ff127899 */ /* 0x000fe4000801160a */
[----:B------:R-:W-:Y:S02]  /*1a40*/  USHF.R.U32.HI UR17, URZ, 0x1, UR6 ;  /* 0x00000001ff117899 */ /* 0x000fe40008011606 */
[----:B------:R-:W-:Y:S01]  /*1a50*/  USHF.R.U32.HI UR16, URZ, 0x1, UR8 ;  /* 0x00000001ff107899 */ /* 0x000fe20008011608 */
[----:B------:R-:W-:Y:S01]  /*1a60*/  UMOV UR34, 0x8c02000 ;  /* 0x08c0200000227882 */ /* 0x000fe20000000000 */
[----:B------:R-:W-:Y:S02]  /*1a70*/  UIADD3 UR5, UPT, UPT, UR32, -0x7ffffe18, URZ ;  /* 0x800001e820057890 */ /* 0x000fe4000fffe0ff */
[----:B------:R-:W-:-:S02]  /*1a80*/  USHF.R.U32.HI UR13, URZ, 0x1, UR4 ;  /* 0x00000001ff0d7899 */ /* 0x000fc40008011604 */
[----:B------:R-:W-:Y:S02]  /*1a90*/  UIADD3 UR19, UPT, UPT, UR12, 0x36400, URZ ;  /* 0x000364000c137890 */ /* 0x000fe4000fffe0ff */
[----:B------:R-:W-:Y:S02]  /*1aa0*/  UIADD3 UR20, UPT, UPT, UR12, 0x35400, URZ ;  /* 0x000354000c147890 */ /* 0x000fe4000fffe0ff */
[----:B------:R-:W-:Y:S02]  /*1ab0*/  UIADD3 UR21, UPT, UPT, UR12, 0x5400, URZ ;  /* 0x000054000c157890 */ /* 0x000fe4000fffe0ff */
[----:B------:R-:W-:Y:S02]  /*1ac0*/  UIADD3 UR22, UPT, UPT, UR12, 0x15400, URZ ;  /* 0x000154000c167890 */ /* 0x000fe4000fffe0ff */
[----:B------:R-:W-:Y:S02]  /*1ad0*/  USEL UR23, URZ, 0x4000, UP6 ;  /* 0x00004000ff177887 */ /* 0x000fe4000b000000 */
[----:B------:R-:W-:-:S02]  /*1ae0*/  USHF.R.U32.HI UR46, URZ, 0x1a, UR11 ;  /* 0x0000001aff2e7899 */ /* 0x000fc4000801160b */
[----:B------:R-:W-:Y:S02]  /*1af0*/  USHF.R.U32.HI UR40, URZ, 0x1a, UR7 ;  /* 0x0000001aff287899 */ /* 0x000fe40008011607 */
[----:B------:R-:W-:Y:S02]  /*1b00*/  USHF.R.U32.HI UR36, URZ, 0x1a, UR9 ;  /* 0x0000001aff247899 */ /* 0x000fe40008011609 */
[----:B------:R-:W-:Y:S02]  /*1b10*/  USEL UR34, UR34, 0x8c00000, !UP5 ;  /* 0x08c0000022227887 */ /* 0x000fe4000e800000 */
[----:B------:R-:W-:Y:S02]  /*1b20*/  ULOP3.LUT UR18, UR18, 0x60000000, URZ, 0xc0, !UPT ;  /* 0x6000000012127892 */ /* 0x000fe4000f8ec0ff */
[----:B------:R-:W-:Y:S02]  /*1b30*/  ULOP3.LUT UR17, UR17, 0x60000000, URZ, 0xc0, !UPT ;  /* 0x6000000011117892 */ /* 0x000fe4000f8ec0ff */
[----:B------:R-:W-:-:S02]  /*1b40*/  ULOP3.LUT UR16, UR16, 0x60000000, URZ, 0xc0, !UPT ;  /* 0x6000000010107892 */ /* 0x000fc4000f8ec0ff */
[----:B------:R-:W-:Y:S02]  /*1b50*/  USHF.R.U32.HI UR35, URZ, 0x1a, UR5 ;  /* 0x0000001aff237899 */ /* 0x000fe40008011605 */
[----:B------:R-:W-:Y:S02]  /*1b60*/  ULOP3.LUT UR13, UR13, 0x60000000, URZ, 0xc0, !UPT ;  /* 0x600000000d0d7892 */ /* 0x000fe4000f8ec0ff */
[----:B------:R-:W-:Y:S02]  /*1b70*/  USHF.R.U32.HI UR19, URZ, 0x4, UR19 ;  /* 0x00000004ff137899 */ /* 0x000fe40008011613 */
[----:B------:R-:W-:Y:S02]  /*1b80*/  USHF.R.U32.HI UR20, URZ, 0x4, UR20 ;  /* 0x00000004ff147899 */ /* 0x000fe40008011614 */
[----:B------:R-:W-:Y:S02]  /*1b90*/  USHF.R.U32.HI UR21, URZ, 0x4, UR21 ;  /* 0x00000004ff157899 */ /* 0x000fe40008011615 */
[----:B------:R-:W-:-:S02]  /*1ba0*/  USHF.R.U32.HI UR22, URZ, 0x4, UR22 ;  /* 0x00000004ff167899 */ /* 0x000fc40008011616 */
[----:B------:R-:W-:Y:S02]  /*1bb0*/  UIADD3 UR34, UPT, UPT, UR23, UR34, URZ ;  /* 0x0000002217227290 */ /* 0x000fe4000fffe0ff */
[----:B------:R-:W-:Y:S02]  /*1bc0*/  ULOP3.LUT UR46, UR18, 0x30, UR46, 0xf8, !UPT ;  /* 0x00000030122e7892 */ /* 0x000fe4000f8ef82e */
[----:B------:R-:W-:Y:S02]  /*1bd0*/  ULOP3.LUT UR40, UR17, 0x30, UR40, 0xf8, !UPT ;  /* 0x0000003011287892 */ /* 0x000fe4000f8ef828 */
[----:B------:R-:W-:Y:S02]  /*1be0*/  ULOP3.LUT UR36, UR16, 0x30, UR36, 0xf8, !UPT ;  /* 0x0000003010247892 */ /* 0x000fe4000f8ef824 */
[----:B------:R-:W-:Y:S02]  /*1bf0*/  ULOP3.LUT UR35, UR13, 0x30, UR35, 0xf8, !UPT ;  /* 0x000000300d237892 */ /* 0x000fe4000f8ef823 */
[----:B------:R-:W-:-:S02]  /*1c00*/  ULOP3.LUT UR19, UR19, 0x3fc0, URZ, 0xc0, !UPT ;  /* 0x00003fc013137892 */ /* 0x000fc4000f8ec0ff */
[----:B------:R-:W-:Y:S02]  /*1c10*/  ULOP3.LUT UR20, UR20, 0x3fc0, URZ, 0xc0, !UPT ;  /* 0x00003fc014147892 */ /* 0x000fe4000f8ec0ff */
[----:B------:R-:W-:Y:S02]  /*1c20*/  ULOP3.LUT UR21, UR21, 0x3fc0, URZ, 0xc0, !UPT ;  /* 0x00003fc015157892 */ /* 0x000fe4000f8ec0ff */
[----:B------:R-:W-:Y:S02]  /*1c30*/  ULOP3.LUT UR22, UR22, 0x3fc0, URZ, 0xc0, !UPT ;  /* 0x00003fc016167892 */ /* 0x000fe4000f8ec0ff */
[----:B------:R-:W-:Y:S02]  /*1c40*/  ULOP3.LUT UR47, UR46, UR34, URZ, 0xfc, !UPT ;  /* 0x000000222e2f7292 */ /* 0x000fe4000f8efcff */
[----:B------:R-:W-:Y:S02]  /*1c50*/  ULOP3.LUT UR41, UR40, UR34, URZ, 0xfc, !UPT ;  /* 0x0000002228297292 */ /* 0x000fe4000f8efcff */
[----:B------:R-:W-:-:S02]  /*1c60*/  ULOP3.LUT UR37, UR36, UR34, URZ, 0xfc, !UPT ;  /* 0x0000002224257292 */ /* 0x000fc4000f8efcff */
[----:B------:R-:W-:Y:S02]  /*1c70*/  ULOP3.LUT UR35, UR35, UR34, URZ, 0xfc, !UPT ;  /* 0x0000002223237292 */ /* 0x000fe4000f8efcff */
[----:B------:R-:W-:Y:S02]  /*1c80*/  UIADD3 UR24, UPT, UPT, UR12, 0x40, URZ ;  /* 0x000000400c187890 */ /* 0x000fe4000fffe0ff */
[----:B------:R-:W-:Y:S02]  /*1c90*/  ULOP3.LUT UR19, UR19, 0x10000, URZ, 0xfc, !UPT ;  /* 0x0001000013137892 */ /* 0x000fe4000f8efcff */
[----:B------:R-:W-:Y:S02]  /*1ca0*/  ULOP3.LUT UR20, UR20, 0x10000, URZ, 0xfc, !UPT ;  /* 0x0001000014147892 */ /* 0x000fe4000f8efcff */
[----:B------:R-:W-:Y:S02]  /*1cb0*/  ULOP3.LUT UR21, UR21, 0x10000, URZ, 0xfc, !UPT ;  /* 0x0001000015157892 */ /* 0x000fe4000f8efcff */
[----:B------:R-:W-:Y:S01]  /*1cc0*/  ULOP3.LUT UR22, UR22, 0x10000, URZ, 0xfc, !UPT ;  /* 0x0001000016167892 */ /* 0x000fe2000f8efcff */
[----:B------:R-:W-:Y:S01]  /*1cd0*/  UMOV UR31, 0x1 ;  /* 0x00000001001f7882 */ /* 0x000fe20000000000 */
[----:B------:R-:W-:Y:S01]  /*1ce0*/  UMOV UR30, URZ ;  /* 0x000000ff001e7c82 */ /* 0x000fe20008000000 */
[----:B------:R-:W-:Y:S01]  /*1cf0*/  UMOV UR29, URZ ;  /* 0x000000ff001d7c82 */ /* 0x000fe20008000000 */
[----:B------:R-:W-:Y:S01]  /*1d00*/  UMOV UR46, URZ ;  /* 0x000000ff002e7c82 */ /* 0x000fe20008000000 */
[----:B------:R-:W-:Y:S01]  /*1d10*/  UMOV UR40, URZ ;  /* 0x000000ff00287c82 */ /* 0x000fe20008000000 */
[----:B------:R-:W-:Y:S01]  /*1d20*/  UMOV UR36, URZ ;  /* 0x000000ff00247c82 */ /* 0x000fe20008000000 */
[----:B------:R-:W-:-:S05]  /*1d30*/  UMOV UR34, URZ ;  /* 0x000000ff00227c82 */ /* 0x000fca0008000000 */
.L_x_31:
[----:B------:R-:W-:Y:S02]  /*1d40*/  USHF.L.U32 UR16, UR30, 0x1f, URZ ;  /* 0x0000001f1e107899 */ /* 0x000fe400080006ff */
[----:B------:R-:W-:Y:S02]  /*1d50*/  ULEA UR17, UR29, UR12, 0x3 ;  /* 0x0000000c1d117291 */ /* 0x000fe4000f8e18ff */
[----:B------:R-:W-:Y:S02]  /*1d60*/  USHF.L.U32 UR13, UR31, 0x1f, URZ ;  /* 0x0000001f1f0d7899 */ /* 0x000fe400080006ff */
[----:B----4-:R-:W-:Y:S01]  /*1d70*/  MOV R2, UR16 ;  /* 0x0000001000027c02 */ /* 0x010fe20008000f00 */
[----:B------:R-:W-:Y:S02]  /*1d80*/  ULOP3.LUT UR31, UR31, 0x1, URZ, 0x3c, !UPT ;  /* 0x000000011f1f7892 */ /* 0x000fe4000f8e3cff */
[----:B------:R-:W-:Y:S01]  /*1d90*/  UPLOP3.LUT UP2, UPT, UPT, UPT, UPT, 0x40, 0x4 ;  /* 0x000000000004789c */ /* 0x000fe20003f4e870 */
[----:B------:R-:W-:Y:S01]  /*1da0*/  MOV R0, UR13 ;  /* 0x0000000d00007c02 */ /* 0x000fe20008000f00 */
[----:B------:R3:W4:Y:S01]  /*1db0*/  SYNCS.PHASECHK.TRANS64.TRYWAIT P1, [UR17], R2 ;  /* 0x00000002ff0075a7 */ /* 0x0007220008021111 */
[----:B------:R-:W-:-:S02]  /*1dc0*/  UIMAD UR17, UR31, 0xd0, UR32 ;  /* 0x000000d01f1178a4 */ /* 0x000fc4000f8e0220 */
[----:B------:R-:W5:Y:S02]  /*1dd0*/  SYNCS.PHASECHK.TRANS64.TRYWAIT P0, [UR12+0x48], R0 ;  /* 0x00004800ff0075a7 */ /* 0x000f64000800110c */
[----:B---345:R-:W-:Y:S08]  /*1de0*/  @P0 BRA `(.L_x_25) ;  /* 0x0000000000080947 */ /* 0x038ff00003800000 */
[----:B------:R-:W3:Y:S02]  /*1df0*/  SYNCS.PHASECHK.TRANS64.TRYWAIT P0, [UR12+0x48], R0 ;  /* 0x00004800ff0075a7 */ /* 0x000ee4000800110c */
[----:B---3--:R-:W-:Y:S05]  /*1e00*/  @!P0 BRA `(.L_x_26) ;  /* 0x0000003000a08947 */ /* 0x008fea0003800000 */
.L_x_25:
[----:B------:R-:W-:-:S05]  /*1e10*/  UMOV UR27, URZ ;  /* 0x000000ff001b7c82 */ /* 0x000fca0008000000 */
.L_x_29:
[----:B------:R-:W-:Y:S02]  /*1e20*/  UIADD3 UR23, UPT, UPT, UR29, 0x1, URZ ;  /* 0x000000011d177890 */ /* 0x000fe4000fffe0ff */
[----:B------:R-:W-:Y:S02]  /*1e30*/  UISETP.GT.U32.AND UP0, UPT, UR27, 0x1e, UPT ;  /* 0x0000001e1b00788c */ /* 0x000fe4000bf04070 */
[----:B----4-:R-:W-:Y:S02]  /*1e40*/  ULEA UR62, UR29, UR20, 0x6 ;  /* 0x000000141d3e7291 */ /* 0x010fe4000f8e30ff */
[----:B------:R-:W-:Y:S02]  /*1e50*/  ULEA UR58, UR29, UR19, 0x7 ;  /* 0x000000131d3a7291 */ /* 0x000fe4000f8e38ff */
[----:B------:R-:W-:Y:S01]  /*1e60*/  ULEA UR50, UR29, UR22, 0xb ;  /* 0x000000161d327291 */ /* 0x000fe2000f8e58ff */
[----:B------:R-:W-:Y:S01]  /*1e70*/  PLOP3.LUT P0, PT, PT, PT, UP0, 0x80, 0x8 ;  /* 0x000000000008781c */ /* 0x000fe20003f0f008 */
[----:B------:R-:W-:Y:S02]  /*1e80*/  ULEA UR48, UR29, UR21, 0xa ;  /* 0x000000151d307291 */ /* 0x000fe4000f8e50ff */
[----:B------:R-:W-:Y:S02]  /*1e90*/  ULEA UR13, UR29, UR12, 0x3 ;  /* 0x0000000c1d0d7291 */ /* 0x000fe4000f8e18ff */
[----:B------:R-:W-:Y:S02]  /*1ea0*/  UISETP.NE.AND UP1, UPT, UR23, 0x4, UPT ;  /* 0x000000041700788c */ /* 0x000fe4000bf25270 */
[----:B------:R-:W-:Y:S02]  /*1eb0*/  UIADD3 UR60, UPT, UPT, UR62, 0x20, URZ ;  /* 0x000000203e3c7890 */ /* 0x000fe4000fffe0ff */
        /* <DEDUP_REMOVED lines=10> */
[----:B------:R-:W-:Y:S02]  /*1f60*/  USEL UR25, URZ, 0x1, UP1 ;  /* 0x00000001ff197887 */ /* 0x000fe40008800000 */
[----:B------:R-:W-:Y:S01]  /*1f70*/  USEL UR29, UR23, URZ, UP1 ;  /* 0x000000ff171d7287 */ /* 0x000fe20008800000 */
[----:B------:R-:W-:Y:S01]  /*1f80*/  UMOV UR63, 0x4008 ;  /* 0x00004008003f7882 */ /* 0x000fe20000000000 */
        /* <DEDUP_REMOVED lines=10> */
[----:B---3--:R-:W-:Y:S05]  /*2030*/  @P1 BRA `(.L_x_27) ;  /* 0x0000000000101947 */ /* 0x008fea0003800000 */
[----:B------:R-:W-:Y:S06]  /*2040*/  USHF.L.U32 UR23, UR30, 0x1f, URZ ;  /* 0x0000001f1e177899 */ /* 0x000fec00080006ff */
[----:B---3--:R-:W-:Y:S04]  /*2050*/  MOV R0, UR23 ;  /* 0x0000001700007c02 */ /* 0x008fe80008000f00 */
[----:B------:R-:W3:Y:S02]  /*2060*/  SYNCS.PHASECHK.TRANS64.TRYWAIT P1, [UR13], R0 ;  /* 0x00000000ff0075a7 */ /* 0x000ee4000802110d */
[----:B---3--:R-:W-:Y:S05]  /*2070*/  @!P1 BRA `(.L_x_28) ;  /* 0x0000003000249947 */ /* 0x008fea0003800000 */
.L_x_27:
[----:B------:R-:W-:Y:S01]  /*2080*/  ULOP3.LUT UR30, UR30, UR25, URZ, 0x3c, !UPT ;  /* 0x000000191e1e7292 */ /* 0x000fe2000f8e3cff */
[----:B------:R-:W-:Y:S01]  /*2090*/  PLOP3.LUT P1, PT, PT, PT, PT, 0x80, 0x8 ;  /* 0x000000000008781c */ /* 0x000fe20003f2f070 */
[----:B------:R-:W-:Y:S01]  /*20a0*/  UIADD3 UR27, UPT, UPT, UR27, 0x1, URZ ;  /* 0x000000011b1b7890 */ /* 0x000fe2000fffe0ff */
[----:B------:R4:W-:Y:S01]  /*20b0*/  UTCCP.T.S.4x32dp128bit tmem[UR32+0x1d0], gdesc[UR62] ;  /* 0x0001d03e200079e7 */ /* 0x0009e20009100000 */
[----:B------:R-:W-:Y:S01]  /*20c0*/  UMOV UR66, UR16 ;  /* 0x0000001000427c82 */ /* 0x000fe20008000000 */
[----:B------:R-:W-:Y:S01]  /*20d0*/  @!UP0 USHF.L.U32 UR13, UR30, 0x1f, URZ ;  /* 0x0000001f1e0d8899 */ /* 0x000fe200080006ff */
[----:B------:R4:W-:Y:S01]  /*20e0*/  UTCCP.T.S.4x32dp128bit tmem[UR32+0x1d4], gdesc[UR60] ;  /* 0x0001d43c200079e7 */ /* 0x0009e20009100000 */
[----:B------:R-:W-:Y:S01]  /*20f0*/  @!UP0 ULEA UR16, UR29, UR12, 0x3 ;  /* 0x0000000c1d108291 */ /* 0x000fe2000f8e18ff */
[----:B------:R4:W-:Y:S01]  /*2100*/  UTCCP.T.S.4x32dp128bit tmem[UR32+0x1e0], gdesc[UR58] ;  /* 0x0001e03a200079e7 */ /* 0x0009e20009100000 */
[----:B------:R4:W-:Y:S01]  /*2110*/  UTCCP.T.S.4x32dp128bit tmem[UR32+0x1e4], gdesc[UR56] ;  /* 0x0001e438200079e7 */ /* 0x0009e20009100000 */
[----:B------:R4:W-:Y:S01]  /*2120*/  UTCCP.T.S.4x32dp128bit tmem[UR32+0x1e8], gdesc[UR54] ;  /* 0x0001e836200079e7 */ /* 0x0009e20009100000 */
[----:B------:R4:W-:Y:S01]  /*2130*/  UTCCP.T.S.4x32dp128bit tmem[UR32+0x1ec], gdesc[UR52] ;  /* 0x0001ec34200079e7 */ /* 0x0009e20009100000 */
[----:B------:R4:W-:Y:S01]  /*2140*/  UTCQMMA gdesc[UR48], gdesc[UR50], tmem[UR17], tmem[UR46], idesc[UR47], tmem[UR10], UP2 ;  /* 0x000a2e3230007dea */ /* 0x0009e20009000311 */
[----:B------:R-:W-:Y:S01]  /*2150*/  UMOV UR64, UR28 ;  /* 0x0000001c00407c82 */ /* 0x000fe20008000000 */
[----:B------:R-:W-:Y:S01]  /*2160*/  UMOV UR65, 0x40004040 ;  /* 0x4000404000417882 */ /* 0x000fe20000000000 */
[----:B---3--:R-:W-:Y:S01]  /*2170*/  MOV R0, UR13 ;  /* 0x0000000d00007c02 */ /* 0x008fe20008000f00 */
[----:B------:R4:W-:Y:S01]  /*2180*/  UTCQMMA gdesc[UR42], gdesc[UR44], tmem[UR17], tmem[UR40], idesc[UR41], tmem[UR6], UPT ;  /* 0x0006282c2a007dea */ /* 0x0009e2000b800311 */
[----:B------:R-:W-:Y:S01]  /*2190*/  UMOV UR67, 0x40004040 ;  /* 0x4000404000437882 */ /* 0x000fe20000000000 */
[----:B------:R-:W-:Y:S01]  /*21a0*/  UMOV UR68, UR18 ;  /* 0x0000001200447c82 */ /* 0x000fe20008000000 */
[----:B------:R-:W-:Y:S01]  /*21b0*/  UMOV UR69, 0x40004040 ;  /* 0x4000404000457882 */ /* 0x000fe20000000000 */
[----:B------:R4:W-:Y:S01]  /*21c0*/  UTCQMMA gdesc[UR64], gdesc[UR38], tmem[UR17], tmem[UR36], idesc[UR37], tmem[UR8], UPT ;  /* 0x0008242640007dea */ /* 0x0009e2000b800311 */
[----:B------:R4:W-:Y:S01]  /*21d0*/  UTCQMMA gdesc[UR68], gdesc[UR66], tmem[UR17], tmem[UR34], idesc[UR35], tmem[UR4], UPT ;  /* 0x0004224244007dea */ /* 0x0009e2000b800311 */
[----:B------:R4:W-:Y:S01]  /*21e0*/  UTCBAR [UR26], URZ ;  /* 0x000000ff1a0073e9 */ /* 0x0009e200080000ff */
[----:B------:R4:W3:Y:S01]  /*21f0*/  @!P0 SYNCS.PHASECHK.TRANS64.TRYWAIT P1, [UR16], R0 ;  /* 0x00000000ff0085a7 */ /* 0x0008e20008021110 */
[----:B------:R-:W-:Y:S02]  /*2200*/  UISETP.NE.AND UP0, UPT, UR27, 0x20, UPT ;  /* 0x000000201b00788c */ /* 0x000fe4000bf05270 */
[----:B------:R-:W-:Y:S07]  /*2210*/  UPLOP3.LUT UP2, UPT, UPT, UPT, UPT, 0x80, 0x8 ;  /* 0x000000000008789c */ /* 0x000fee0003f4f070 */
[----:B------:R-:W-:Y:S05]  /*2220*/  BRA.U UP0, `(.L_x_29) ;  /* 0xfffffff900fc7547 */ /* 0x000fea000b83ffff */
[----:B------:R-:W-:Y:S01]  /*2230*/  USHF.L.U32 UR13, UR31, 0x1f, URZ ;  /* 0x0000001f1f0d7899 */ /* 0x000fe200080006ff */
[----:B------:R-:W-:Y:S01]  /*2240*/  LEA R2, R5, UR12, 0x3 ;  /* 0x0000000c05027c11 */ /* 0x000fe2000f8e18ff */
[----:B------:R4:W-:Y:S01]  /*2250*/  UTCBAR [UR24], URZ ;  /* 0x000000ff180073e9 */ /* 0x0009e200080000ff */
[----:B------:R-:W-:-:S03]  /*2260*/  SHF.L.U32 R3, R4, 0x1f, RZ ;  /* 0x0000001f04037819 */ /* 0x000fc600000006ff */
[----:B----4-:R-:W-:-:S04]  /*2270*/  IMAD.U32 R0, RZ, RZ, UR13 ;  /* 0x0000000dff007e24 */ /* 0x010fc8000f8e00ff */
[----:B------:R4:W-:Y:S01]  /*2280*/  SYNCS.PHASECHK.TRANS64.TRYWAIT PT, [UR12+0x48], R0 ;  /* 0x00004800ff0075a7 */ /* 0x0009e200080e110c */
[----:B------:R-:W5:Y:S02]  /*2290*/  SYNCS.PHASECHK.TRANS64.TRYWAIT P0, [R2+URZ+0x50], R3 ;  /* 0x00005003020075a7 */ /* 0x000f6400080011ff */
[----:B----45:R-:W-:Y:S05]  /*22a0*/  @!P0 BRA `(.L_x_30) ;  /* 0x0000002c00b88947 */ /* 0x030fea0003800000 */
.L_x_75:
[C---:B------:R-:W-:Y:S01]  /*22b0*/  LEA R0, R5.reuse, UR12, 0x4 ;  /* 0x0000000c05007c11 */ /* 0x040fe2000f8e20ff */
[----:B------:R-:W-:Y:S02]  /*22c0*/  VIADD R5, R5, 0x1 ;  /* 0x0000000105057836 */ /* 0x000fe40000000000 */
[----:B------:R-:W-:-:S03]  /*22d0*/  IMAD.MOV.U32 R3, RZ, RZ, 0x1 ;  /* 0x00000001ff037424 */ /* 0x000fc600078e00ff */
[----:B------:R-:W5:Y:S01]  /*22e0*/  LDS R0, [R0+0x3841c] ;  /* 0x03841c0000007984 */ /* 0x000f620000000800 */
[C---:B---3--:R-:W-:Y:S01]  /*22f0*/  ISETP.NE.AND P1, PT, R5.reuse, 0x2, PT ;  /* 0x000000020500780c */ /* 0x048fe20003f25270 */
[----:B------:R3:W-:Y:S06]  /*2300*/  MEMBAR.ALL.CTA ;  /* 0x0000000000007992 */ /* 0x0007ec0000008000 */
[----:B---3--:R-:W3:Y:S01]  /*2310*/  FENCE.VIEW.ASYNC.S ;  /* 0x00000000000073c6 */ /* 0x008ee20000000000 */
[----:B------:R-:W-:Y:S01]  /*2320*/  SEL R5, R5, RZ, P1 ;  /* 0x000000ff05057207 */ /* 0x000fe20000800000 */
[----:B---3--:R3:W-:Y:S01]  /*2330*/  SYNCS.ARRIVE.TRANS64.ART0 RZ, [R2+URZ+0x60], R3 ;  /* 0x0000600302ff79a7 */ /* 0x0087e200085000ff */
[----:B-----5:R-:W-:-:S02]  /*2340*/  ISETP.NE.AND P0, PT, R0, 0x1, PT ;  /* 0x000000010000780c */ /* 0x020fc40003f05270 */
[----:B---3--:R-:W-:-:S04]  /*2350*/  SEL R3, RZ, 0x1, P1 ;  /* 0x00000001ff037807 */ /* 0x008fc80000800000 */
[----:B------:R-:W-:-:S07]  /*2360*/  LOP3.LUT R4, R4, R3, RZ, 0x3c, !PT ;  /* 0x0000000304047212 */ /* 0x000fce00078e3cff */
[----:B------:R-:W-:Y:S05]  /*2370*/  @!P0 BRA `(.L_x_31) ;  /* 0xfffffff800708947 */ /* 0x000fea000383ffff */
.L_x_24:
[----:B------:R-:W3:Y:S02]  /*2380*/  S2UR UR4, SR_CgaCtaId ;  /* 0x00000000000479c3 */ /* 0x000ee40000008800 */
[----:B---3--:R-:W-:-:S04]  /*2390*/  ULOP3.LUT UR4, UR4, 0x1, URZ, 0xc0, !UPT ;  /* 0x0000000104047892 */ /* 0x008fc8000f8ec0ff */
[----:B------:R-:W-:-:S09]  /*23a0*/  UISETP.NE.U32.AND UP0, UPT, UR4, 0x1, UPT ;  /* 0x000000010400788c */ /* 0x000fd2000bf05070 */
[----:B------:R-:W-:Y:S05]  /*23b0*/  BRA.U !UP0, `(.L_x_22) ;  /* 0x0000000108107547 */ /* 0x000fea000b800000 */
[----:B------:R-:W-:-:S06]  /*23c0*/  USHF.L.U32 UR31, UR31, 0x1f, URZ ;  /* 0x0000001f1f1f7899 */ /* 0x000fcc00080006ff */
[----:B------:R-:W-:-:S04]  /*23d0*/  MOV R0, UR31 ;  /* 0x0000001f00007c02 */ /* 0x000fc80008000f00 */
[----:B------:R-:W3:Y:S02]  /*23e0*/  SYNCS.PHASECHK.TRANS64.TRYWAIT P0, [UR12+0x48], R0 ;  /* 0x00004800ff0075a7 */ /* 0x000ee4000800110c */
[----:B---3--:R-:W-:Y:S05]  /*23f0*/  @!P0 BRA `(.L_x_32) ;  /* 0x0000002c00808947 */ /* 0x008fea0003800000 */
.L_x_22:
[----:B------:R-:W-:-:S13]  /*2400*/  ISETP.GT.AND P0, PT, R83, 0x3, PT ;  /* 0x000000035300780c */ /* 0x000fda0003f04270 */
[----:B-1----:R-:W-:Y:S05]  /*2410*/  @P0 EXIT ;  /* 0x000000000000094d */ /* 0x002fea0003800000 */
[----:B------:R-:W-:Y:S05]  /*2420*/  BRA.U !UP4, `(.L_x_33) ;  /* 0x000000010cb87547 */ /* 0x000fea000b800000 */
[----:B------:R-:W1:Y:S01]  /*2430*/  S2UR UR6, SR_CgaCtaId ;  /* 0x00000000000679c3 */ /* 0x000e620000008800 */
[----:B------:R-:W-:Y:S01]  /*2440*/  NOP ;  /* 0x0000000000007918 */ /* 0x000fe20000000000 */
[----:B------:R-:W-:Y:S01]  /*2450*/  UMOV UR4, 0x40 ;  /* 0x0000004000047882 */ /* 0x000fe20000000000 */
[----:B------:R-:W-:Y:S01]  /*2460*/  UMOV UR5, 0x400 ;  /* 0x0000040000057882 */ /* 0x000fe20000000000 */
[----:B-1----:R-:W-:Y:S02]  /*2470*/  ULEA UR4, UR6, UR4, 0x18 ;  /* 0x0000000406047291 */ /* 0x002fe4000f8ec0ff */
[----:B------:R-:W-:-:S07]  /*2480*/  ULEA UR5, UR6, UR5, 0x18 ;  /* 0x0000000506057291 */ /* 0x000fce000f8ec0ff */
[----:B---3--:R-:W1:Y:S02]  /*2490*/  LDS.U8 R0, [UR4] ;  /* 0x00000004ff007984 */ /* 0x008e640008000000 */
[----:B-1----:R-:W-:-:S13]  /*24a0*/  ISETP.NE.AND P0, PT, R0, RZ, PT ;  /* 0x000000ff0000720c */ /* 0x002fda0003f05270 */
[----:B------:R-:W-:Y:S05]  /*24b0*/  @P0 BRA `(.L_x_34) ;  /* 0x00000000007c0947 */ /* 0x000fea0003800000 */
[----:B------:R-:W-:-:S13]  /*24c0*/  ELECT P0, URZ, PT ;  /* 0x0000000000ff782f */ /* 0x000fda0003800000 */
[----:B------:R-:W-:Y:S05]  /*24d0*/  @!P0 BRA `(.L_x_35) ;  /* 0x0000000000848947 */ /* 0x000fea0003800000 */
[----:B------:R-:W-:Y:S01]  /*24e0*/  UMOV UR4, 0x10 ;  /* 0x0000001000047882 */ /* 0x000fe20000000000 */
[----:B----4-:R-:W-:-:S04]  /*24f0*/  IMAD.MOV.U32 R2, RZ, RZ, 0xffff ;  /* 0x0000ffffff027424 */ /* 0x010fc800078e00ff */
[----:B------:R-:W-:Y:S04]  /*2500*/  DEPBAR.LE SB1, 0x36 ;  /* 0x00009d800000791a */ /* 0x000fe80000000000 */
[----:B------:R-:W1:Y:S02]  /*2510*/  UTCATOMSWS.FIND_AND_SET.ALIGN UP0, UR4, UR4 ;  /* 0x00000004000475e3 */ /* 0x000e640008000800 */
[----:B-1----:R-:W-:Y:S01]  /*2520*/  PLOP3.LUT P0, PT, PT, PT, UP0, 0x80, 0x8 ;  /* 0x000000000008781c */ /* 0x002fe20003f0f008 */
[----:B------:R-:W-:-:S03]  /*2530*/  IMAD.U32 R5, RZ, RZ, UR4 ;  /* 0x00000004ff057e24 */ /* 0x000fc6000f8e00ff */
[----:B------:R-:W-:-:S04]  /*2540*/  SEL R0, RZ, 0xffffffff, !P0 ;  /* 0xffffffffff007807 */ /* 0x000fc80004000000 */
[----:B------:R-:W-:Y:S01]  /*2550*/  ISETP.NE.AND P0, PT, R0, RZ, PT ;  /* 0x000000ff0000720c */ /* 0x000fe20003f05270 */
[----:B------:R-:W-:-:S12]  /*2560*/  IMAD.MOV.U32 R0, RZ, RZ, 0x1 ;  /* 0x00000001ff007424 */ /* 0x000fd800078e00ff */
[----:B------:R-:W-:Y:S05]  /*2570*/  @P0 BRA `(.L_x_36) ;  /* 0x0000000000240947 */ /* 0x000fea0003800000 */
.L_x_37:
[----:B------:R-:W-:Y:S05]  /*2580*/  NANOSLEEP 0x64 ;  /* 0x000000640000795d */ /* 0x000fea0003800000 */
[----:B------:R-:W-:-:S05]  /*2590*/  UMOV UR4, 0x10 ;  /* 0x0000001000047882 */ /* 0x000fca0000000000 */
[----:B------:R-:W-:Y:S04]  /*25a0*/  DEPBAR.LE SB1, 0x36 ;  /* 0x00009d800000791a */ /* 0x000fe80000000000 */
[----:B------:R-:W1:Y:S02]  /*25b0*/  UTCATOMSWS.FIND_AND_SET.ALIGN UP0, UR4, UR4 ;  /* 0x00000004000475e3 */ /* 0x000e640008000800 */
[----:B-1----:R-:W-:Y:S01]  /*25c0*/  PLOP3.LUT P0, PT, PT, PT, UP0, 0x80, 0x8 ;  /* 0x000000000008781c */ /* 0x002fe20003f0f008 */
[----:B------:R-:W-:-:S03]  /*25d0*/  IMAD.U32 R5, RZ, RZ, UR4 ;  /* 0x00000004ff057e24 */ /* 0x000fc6000f8e00ff */
[----:B------:R-:W-:-:S04]  /*25e0*/  SEL R3, RZ, 0xffffffff, !P0 ;  /* 0xffffffffff037807 */ /* 0x000fc80004000000 */
[----:B------:R-:W-:-:S13]  /*25f0*/  ISETP.NE.AND P0, PT, R3, RZ, PT ;  /* 0x000000ff0300720c */ /* 0x000fda0003f05270 */
[----:B------:R-:W-:Y:S05]  /*2600*/  @!P0 BRA `(.L_x_37) ;  /* 0xfffffffc00dc8947 */ /* 0x000fea000383ffff */
.L_x_36:
[C---:B------:R-:W-:Y:S01]  /*2610*/  VIADD R3, R5.reuse, 0x10 ;  /* 0x0000001005037836 */ /* 0x040fe20000000000 */
[----:B------:R-:W-:Y:S01]  /*2620*/  UMOV UR4, 0x50 ;  /* 0x0000005000047882 */ /* 0x000fe20000000000 */
[----:B------:R-:W-:Y:S01]  /*2630*/  SHF.L.U32 R2, R2, R5, RZ ;  /* 0x0000000502027219 */ /* 0x000fe200000006ff */
[----:B------:R-:W-:Y:S01]  /*2640*/  ULEA UR4, UR6, UR4, 0x18 ;  /* 0x0000000406047291 */ /* 0x000fe2000f8ec0ff */
[----:B------:R-:W-:Y:S01]  /*2650*/  IMAD.SHL.U32 R5, R5, 0x20, RZ ;  /* 0x0000002005057824 */ /* 0x000fe200078e00ff */
[----:B------:R-:W-:-:S04]  /*2660*/  SHF.L.U32 R3, R0, R3, RZ ;  /* 0x0000000300037219 */ /* 0x000fc800000006ff */
[----:B------:R-:W-:-:S05]  /*2670*/  LOP3.LUT R2, R3, R2, RZ, 0xfc, !PT ;  /* 0x0000000203027212 */ /* 0x000fca00078efcff */
[----:B------:R1:W-:Y:S04]  /*2680*/  ATOMS.OR RZ, [UR4], R2 ;  /* 0x00000002ffff798c */ /* 0x0003e8000b000004 */
[----:B------:R1:W-:Y:S01]  /*2690*/  STS [UR5+0x78], R5 ;  /* 0x00007805ff007988 */ /* 0x0003e20008000805 */
[----:B------:R-:W-:Y:S05]  /*26a0*/  BRA `(.L_x_35) ;  /* 0x0000000000107947 */ /* 0x000fea0003800000 */
.L_x_34:
[----:B------:R-:W-:Y:S02]  /*26b0*/  MOV R0, 0xffffffff ;  /* 0xffffffff00007802 */ /* 0x000fe40000000f00 */
[----:B----4-:R-:W-:-:S03]  /*26c0*/  MOV R2, 0x26f0 ;  /* 0x000026f000027802 */ /* 0x010fc60000000f00 */
[----:B------:R1:W-:Y:S04]  /*26d0*/  STS [UR5+0x78], R0 ;  /* 0x00007800ff007988 */ /* 0x0003e80008000805 */
[----:B-12---:R-:W-:Y:S05]  /*26e0*/  CALL.REL.NOINC `($__internal_1_$__cuda_sm10x_tcgen05_guardrail_trap_phase_invalid_during_alloc) ;  /* 0x0000002c00347944 */ /* 0x006fea0003c00000 */
.L_x_35:
[----:B------:R-:W-:Y:S05]  /*26f0*/  WARPSYNC.ALL ;  /* 0x0000000000007948 */ /* 0x000fea0003800000 */
[----:B------:R-:W-:Y:S01]  /*2700*/  NOP ;  /* 0x0000000000007918 */ /* 0x000fe20000000000 */
.L_x_33:
[----:B------:R-:W5:Y:S08]  /*2710*/  S2UR UR4, SR_CgaCtaId ;  /* 0x00000000000479c3 */ /* 0x000f700000008800 */
[----:B------:R-:W-:Y:S06]  /*2720*/  BAR.SYNC.DEFER_BLOCKING 0x3, 0xa0 ;  /* 0x00c2800000007b1d */ /* 0x000fec0000010000 */
[----:B------:R-:W-:-:S02]  /*2730*/  UMOV UR5, 0x400 ;  /* 0x0000040000057882 */ /* 0x000fc40000000000 */
[----:B-----5:R-:W-:-:S06]  /*2740*/  ULEA UR4, UR4, UR5, 0x18 ;  /* 0x0000000504047291 */ /* 0x020fcc000f8ec0ff */
[----:B---3--:R-:W-:-:S05]  /*2750*/  MOV R3, UR4 ;  /* 0x0000000400037c02 */ /* 0x008fca0008000f00 */
[----:B------:R3:W1:Y:S01]  /*2760*/  LDS R82, [R3+0x78] ;  /* 0x0000780003527984 */ /* 0x0006620000000800 */
[----:B------:R-:W5:Y:S02]  /*2770*/  SYNCS.PHASECHK.TRANS64.TRYWAIT P0, [R3+URZ+0x50], RZ ;  /* 0x000050ff030075a7 */ /* 0x000f6400080011ff */
[----:B-1-3-5:R-:W-:Y:S05]  /*2780*/  @!P0 BRA `(.L_x_38) ;  /* 0x0000002800bc8947 */ /* 0x02afea0003800000 */
.L_x_77:
[----:B------:R-:W3:Y:S01]  /*2790*/  LDS.128 R60, [R3+0x38410] ;  /* 0x03841000033c7984 */ /* 0x000ee20000000c00 */
[----:B------:R-:W-:Y:S01]  /*27a0*/  HFMA2 R0, -RZ, RZ, 0, 5.9604644775390625e-08 ;  /* 0x00000001ff007431 */ /* 0x000fe200000001ff */
[----:B------:R5:W-:Y:S06]  /*27b0*/  MEMBAR.ALL.CTA ;  /* 0x0000000000007992 */ /* 0x000bec0000008000 */
[----:B-----5:R-:W5:Y:S02]  /*27c0*/  FENCE.VIEW.ASYNC.S ;  /* 0x00000000000073c6 */ /* 0x020f640000000000 */
[----:B-----5:R1:W-:Y:S01]  /*27d0*/  SYNCS.ARRIVE.TRANS64.ART0 RZ, [R3+URZ+0x60], R0 ;  /* 0x0000600003ff79a7 */ /* 0x0203e200085000ff */
[----:B---3--:R-:W-:-:S13]  /*27e0*/  ISETP.NE.AND P0, PT, R63, 0x1, PT ;  /* 0x000000013f00780c */ /* 0x008fda0003f05270 */
[----:B-1----:R-:W-:Y:S05]  /*27f0*/  @P0 BRA `(.L_x_39) ;  /* 0x0000002000840947 */ /* 0x002fea0003800000 */
[C---:B------:R-:W-:Y:S01]  /*2800*/  IMAD.SHL.U32 R4, R66.reuse, 0x20, RZ ;  /* 0x0000002042047824 */ /* 0x040fe200078e00ff */
[----:B------:R-:W-:Y:S01]  /*2810*/  SHF.R.U32.HI R5, RZ, 0x5, R66 ;  /* 0x00000005ff057819 */ /* 0x000fe20000011642 */
[----:B----4-:R-:W-:Y:S01]  /*2820*/  IMAD.SHL.U32 R2, R66, 0x80, RZ ;  /* 0x0000008042027824 */ /* 0x010fe200078e00ff */
[----:B------:R-:W1:Y:S01]  /*2830*/  S2UR UR8, SR_CgaCtaId ;  /* 0x00000000000879c3 */ /* 0x000e620000008800 */
[----:B------:R-:W3:Y:S01]  /*2840*/  S2R R64, SR_LANEID ;  /* 0x0000000000407919 */ /* 0x000ee20000000000 */
[----:B------:R-:W-:Y:S01]  /*2850*/  LOP3.LUT R4, R4, 0x3e0, RZ, 0xc0, !PT ;  /* 0x000003e004047812 */ /* 0x000fe200078ec0ff */
[----:B------:R-:W-:Y:S01]  /*2860*/  IMAD R81, R83, 0x4, R3 ;  /* 0x0000000453517824 */ /* 0x000fe200078e0203 */
[----:B------:R-:W-:Y:S01]  /*2870*/  LOP3.LUT R2, R2, 0xf80, RZ, 0xc0, !PT ;  /* 0x00000f8002027812 */ /* 0x000fe200078ec0ff */
[----:B------:R-:W-:Y:S01]  /*2880*/  IMAD.MOV.U32 R70, RZ, RZ, 0x1 ;  /* 0x00000001ff467424 */ /* 0x000fe200078e00ff */
[----:B------:R-:W-:Y:S01]  /*2890*/  UMOV UR9, 0x400 ;  /* 0x0000040000097882 */ /* 0x000fe20000000000 */
[C---:B------:R-:W-:Y:S01]  /*28a0*/  IMAD R4, R5.reuse, 0x400, R4 ;  /* 0x0000040005047824 */ /* 0x040fe200078e0204 */
[----:B------:R-:W4:Y:S01]  /*28b0*/  LDCU.64 UR10, c[0x0][0x348] ;  /* 0x00006900ff0a77ac */ /* 0x000f220008000a00 */
[----:B------:R-:W-:-:S02]  /*28c0*/  IMAD R2, R5, 0x1000, R2 ;  /* 0x0000100005027824 */ /* 0x000fc400078e0202 */
[C---:B------:R-:W-:Y:S02]  /*28d0*/  IMAD.IADD R4, R3.reuse, 0x1, R4 ;  /* 0x0000000103047824 */ /* 0x040fe400078e0204 */
[----:B------:R-:W-:Y:S02]  /*28e0*/  IMAD.IADD R2, R3, 0x1, R2 ;  /* 0x0000000103027824 */ /* 0x000fe400078e0202 */
[C---:B------:R-:W-:Y:S02]  /*28f0*/  VIADD R9, R4.reuse, 0x4410 ;  /* 0x0000441004097836 */ /* 0x040fe40000000000 */
[----:B------:R-:W-:Y:S02]  /*2900*/  VIADD R4, R4, 0x4400 ;  /* 0x0000440004047836 */ /* 0x000fe40000000000 */
[C---:B------:R-:W-:Y:S01]  /*2910*/  VIADD R7, R2.reuse, 0x430 ;  /* 0x0000043002077836 */ /* 0x040fe20000000000 */
[----:B------:R-:W-:Y:S01]  /*2920*/  SHF.R.U32.HI R80, RZ, 0x3, R9 ;  /* 0x00000003ff507819 */ /* 0x000fe20000011609 */
[----:B------:R-:W-:Y:S01]  /*2930*/  VIADD R6, R2, 0x420 ;  /* 0x0000042002067836 */ /* 0x000fe20000000000 */
[----:B------:R-:W-:Y:S01]  /*2940*/  SHF.R.U32.HI R79, RZ, 0x3, R4 ;  /* 0x00000003ff4f7819 */ /* 0x000fe20000011604 */
[----:B------:R-:W-:Y:S01]  /*2950*/  IMAD.MOV.U32 R68, RZ, RZ, RZ ;  /* 0x000000ffff447224 */ /* 0x000fe200078e00ff */
[----:B------:R-:W-:Y:S01]  /*2960*/  SHF.R.U32.HI R78, RZ, 0x3, R7 ;  /* 0x00000003ff4e7819 */ /* 0x000fe20000011607 */
[----:B------:R-:W-:Y:S01]  /*2970*/  IMAD.MOV.U32 R67, RZ, RZ, RZ ;  /* 0x000000ffff437224 */ /* 0x000fe200078e00ff */
[----:B------:R-:W-:Y:S01]  /*2980*/  LOP3.LUT R79, R4, 0x10, R79, 0x78, !PT ;  /* 0x00000010044f7812 */ /* 0x000fe200078e784f */
[C---:B------:R-:W-:Y:S01]  /*2990*/  VIADD R4, R2.reuse, 0x400 ;  /* 0x0000040002047836 */ /* 0x040fe20000000000 */
[----:B------:R-:W-:Y:S01]  /*29a0*/  LOP3.LUT R78, R7, 0x70, R78, 0x78, !PT ;  /* 0x00000070074e7812 */ /* 0x000fe200078e784e */
[----:B------:R-:W-:Y:S01]  /*29b0*/  VIADD R7, R2, 0x410 ;  /* 0x0000041002077836 */ /* 0x000fe20000000000 */
[----:B------:R-:W-:Y:S01]  /*29c0*/  SHF.R.U32.HI R77, RZ, 0x3, R6 ;  /* 0x00000003ff4d7819 */ /* 0x000fe20000011606 */
[----:B------:R-:W-:Y:S01]  /*29d0*/  IMAD R72, R5, 0x200000, R82 ;  /* 0x0020000005487824 */ /* 0x000fe200078e0252 */
[----:B------:R-:W-:Y:S01]  /*29e0*/  SHF.R.U32.HI R75, RZ, 0x3, R4 ;  /* 0x00000003ff4b7819 */ /* 0x000fe20000011604 */
[----:B-1----:R-:W-:Y:S01]  /*29f0*/  ULEA UR7, UR8, UR9, 0x18 ;  /* 0x0000000908077291 */ /* 0x002fe2000f8ec0ff */
[----:B------:R-:W-:-:S02]  /*2a00*/  SHF.R.U32.HI R76, RZ, 0x3, R7 ;  /* 0x00000003ff4c7819 */ /* 0x000fc40000011607 */
[----:B------:R-:W-:Y:S01]  /*2a10*/  LOP3.LUT R77, R6, 0x70, R77, 0x78, !PT ;  /* 0x00000070064d7812 */ /* 0x000fe200078e784d */
[C---:B------:R-:W-:Y:S01]  /*2a20*/  VIADD R6, R2.reuse, 0x460 ;  /* 0x0000046002067836 */ /* 0x040fe20000000000 */
[----:B------:R-:W-:Y:S01]  /*2a30*/  LOP3.LUT R76, R7, 0x70, R76, 0x78, !PT ;  /* 0x00000070074c7812 */ /* 0x000fe200078e784c */
[----:B------:R-:W-:Y:S01]  /*2a40*/  VIADD R7, R2, 0x470 ;  /* 0x0000047002077836 */ /* 0x000fe20000000000 */
[----:B------:R-:W-:Y:S01]  /*2a50*/  LOP3.LUT R75, R4, 0x70, R75, 0x78, !PT ;  /* 0x00000070044b7812 */ /* 0x000fe200078e784b */
[C---:B------:R-:W-:Y:S01]  /*2a60*/  VIADD R4, R2.reuse, 0x450 ;  /* 0x0000045002047836 */ /* 0x040fe20000000000 */
[----:B------:R-:W-:Y:S01]  /*2a70*/  SHF.R.U32.HI R73, RZ, 0x3, R6 ;  /* 0x00000003ff497819 */ /* 0x000fe20000011606 */
[----:B------:R-:W-:Y:S01]  /*2a80*/  VIADD R2, R2, 0x440 ;  /* 0x0000044002027836 */ /* 0x000fe20000000000 */
[----:B------:R-:W-:Y:S02]  /*2a90*/  SHF.R.U32.HI R74, RZ, 0x3, R7 ;  /* 0x00000003ff4a7819 */ /* 0x000fe40000011607 */
[----:B------:R-:W-:-:S02]  /*2aa0*/  SHF.R.U32.HI R71, RZ, 0x3, R4 ;  /* 0x00000003ff477819 */ /* 0x000fc40000011604 */
[----:B------:R-:W-:Y:S02]  /*2ab0*/  SHF.R.U32.HI R69, RZ, 0x3, R2 ;  /* 0x00000003ff457819 */ /* 0x000fe40000011602 */
[----:B------:R-:W-:Y:S02]  /*2ac0*/  LOP3.LUT R80, R9, 0x10, R80, 0x78, !PT ;  /* 0x0000001009507812 */ /* 0x000fe400078e7850 */
[----:B------:R-:W-:Y:S02]  /*2ad0*/  LOP3.LUT R74, R7, 0x70, R74, 0x78, !PT ;  /* 0x00000070074a7812 */ /* 0x000fe400078e784a */
[----:B------:R-:W-:Y:S02]  /*2ae0*/  LOP3.LUT R73, R6, 0x70, R73, 0x78, !PT ;  /* 0x0000007006497812 */ /* 0x000fe400078e7849 */
[----:B------:R-:W-:Y:S02]  /*2af0*/  LOP3.LUT R71, R4, 0x70, R71, 0x78, !PT ;  /* 0x0000007004477812 */ /* 0x000fe400078e7847 */
[----:B---34-:R-:W-:-:S07]  /*2b00*/  LOP3.LUT R69, R2, 0x70, R69, 0x78, !PT ;  /* 0x0000007002457812 */ /* 0x018fce00078e7845 */
.L_x_52:
[----:B--2-4-:R-:W1:Y:S01]  /*2b10*/  LDC.64 R8, c[0x0][0x750] ;  /* 0x0001d400ff087b82 */ /* 0x014e620000000a00 */
[----:B------:R-:W-:-:S04]  /*2b20*/  SHF.L.U32 R63, R60, 0x7, RZ ;  /* 0x000000073c3f7819 */ /* 0x000fc800000006ff */
[----:B------:R-:W-:-:S03]  /*2b30*/  IADD3 R7, PT, PT, R63, R66, RZ ;  /* 0x000000423f077210 */ /* 0x000fc60007ffe0ff */
[----:B------:R-:W2:Y:S01]  /*2b40*/  LDC.64 R4, c[0x0][0x758] ;  /* 0x0001d600ff047b82 */ /* 0x000ea20000000a00 */
[----:B-1----:R-:W-:-:S05]  /*2b50*/  IMAD.WIDE R8, R62, 0x4, R8 ;  /* 0x000000043e087825 */ /* 0x002fca00078e0208 */
[----:B------:R1:W5:Y:S01]  /*2b60*/  LDG.E R84, desc[UR14][R8.64] ;  /* 0x0000000e08547981 */ /* 0x000362000c1e1900 */
[----:B--2---:R-:W-:Y:S01]  /*2b70*/  IMAD.WIDE R6, R7, 0x4, R4 ;  /* 0x0000000407067825 */ /* 0x004fe200078e0204 */
[----:B------:R-:W-:-:S04]  /*2b80*/  SHF.L.U32 R4, R67, 0x1f, RZ ;  /* 0x0000001f43047819 */ /* 0x000fc800000006ff */
[----:B------:R1:W5:Y:S01]  /*2b90*/  LDG.E R60, desc[UR14][R6.64] ;  /* 0x0000000e063c7981 */ /* 0x000362000c1e1900 */
[----:B------:R-:W2:Y:S01]  /*2ba0*/  SYNCS.PHASECHK.TRANS64.TRYWAIT P0, [R3+URZ+0x40], R4 ;  /* 0x00004004030075a7 */ /* 0x000ea200080011ff */
[----:B------:R-:W-:Y:S02]  /*2bb0*/  ISETP.NE.AND P3, PT, R67, RZ, PT ;  /* 0x000000ff4300720c */ /* 0x000fe40003f65270 */
[----:B------:R-:W-:Y:S01]  /*2bc0*/  MOV R65, R62 ;  /* 0x0000003e00417202 */ /* 0x000fe20000000f00 */
[----:B-12---:R-:W-:Y:S10]  /*2bd0*/  @!P0 BRA `(.L_x_40) ;  /* 0x0000002400bc8947 */ /* 0x006ff40003800000 */
.L_x_79:
[----:B------:R-:W-:Y:S01]  /*2be0*/  SHF.R.S32.HI R2, RZ, 0x1f, R62 ;  /* 0x0000001fff027819 */ /* 0x000fe2000001143e */
[----:B------:R-:W-:Y:S01]  /*2bf0*/  IMAD R85, R67, 0xd0, R72 ;  /* 0x000000d043557824 */ /* 0x000fe200078e0248 */
[----:B------:R-:W-:Y:S02]  /*2c00*/  CS2R R88, SRZ ;  /* 0x0000000000587805 */ /* 0x000fe4000001ff00 */
[----:B------:R-:W-:-:S07]  /*2c10*/  CS2R R86, SRZ ;  /* 0x0000000000567805 */ /* 0x000fce000001ff00 */
.L_x_47:
[----:B------:R-:W-:Y:S01]  /*2c20*/  IADD3 R62, PT, PT, R88, 0x3, RZ ;  /* 0x00000003583e7810 */ /* 0x000fe20007ffe0ff */
[----:B------:R-:W-:Y:S05]  /*2c30*/  WARPSYNC.ALL ;  /* 0x0000000000007948 */ /* 0x000fea0003800000 */
[----:B------:R-:W-:Y:S01]  /*2c40*/  NOP ;  /* 0x0000000000007918 */ /* 0x000fe20000000000 */
[----:B------:R-:W-:Y:S01]  /*2c50*/  SEL R62, R62, R87, !P3 ;  /* 0x000000573e3e7207 */ /* 0x000fe20005800000 */
[----:B------:R-:W-:Y:S01]  /*2c60*/  BSSY.RECONVERGENT B0, `(.L_x_41) ;  /* 0x000005a000007945 */ /* 0x000fe20003800200 */
[----:B------:R-:W-:Y:S02]  /*2c70*/  ISETP.NE.AND P0, PT, R86, RZ, PT ;  /* 0x000000ff5600720c */ /* 0x000fe40003f05270 */
[----:B------:R-:W-:-:S04]  /*2c80*/  SHF.L.U32 R90, R62, 0x6, RZ ;  /* 0x000000063e5a7819 */ /* 0x000fc800000006ff */
[----:B------:R-:W-:-:S04]  /*2c90*/  IADD3 R4, PT, PT, R85, R90, RZ ;  /* 0x0000005a55047210 */ /* 0x000fc80007ffe0ff */
[----:B------:R-:W-:-:S13]  /*2ca0*/  R2UR UR4, R4 ;  /* 0x00000000040472ca */ /* 0x000fda00000e0000 */
[----:B------:R-:W2:Y:S01]  /*2cb0*/  LDTM.x32 R28, tmem[UR4+0x20] ;  /* 0x00002004001c79ee */ /* 0x000ea200082c0000 */
[----:B------:R-:W-:Y:S01]  /*2cc0*/  R2UR UR4, R4 ;  /* 0x00000000040472ca */ /* 0x000fe200000e0000 */
[C---:B--2--5:R-:W-:Y:S01]  /*2cd0*/  FMUL R91, R84.reuse, R28 ;  /* 0x0000001c545b7220 */ /* 0x064fe20000400000 */
[C---:B------:R-:W-:Y:S01]  /*2ce0*/  FMUL R92, R84.reuse, R29 ;  /* 0x0000001d545c7220 */ /* 0x040fe20000400000 */
[C---:B------:R-:W-:Y:S01]  /*2cf0*/  FMUL R93, R84.reuse, R30 ;  /* 0x0000001e545d7220 */ /* 0x040fe20000400000 */
[C---:B------:R-:W-:Y:S01]  /*2d00*/  FMUL R94, R84.reuse, R31 ;  /* 0x0000001f545e7220 */ /* 0x040fe20000400000 */
[C---:B------:R-:W-:Y:S01]  /*2d10*/  FMUL R95, R84.reuse, R32 ;  /* 0x00000020545f7220 */ /* 0x040fe20000400000 */
[C---:B------:R-:W-:Y:S01]  /*2d20*/  FMUL R96, R84.reuse, R33 ;  /* 0x0000002154607220 */ /* 0x040fe20000400000 */
[C---:B------:R-:W-:Y:S01]  /*2d30*/  FMUL R97, R84.reuse, R34 ;  /* 0x0000002254617220 */ /* 0x040fe20000400000 */
[C---:B------:R-:W-:Y:S01]  /*2d40*/  FMUL R98, R84.reuse, R35 ;  /* 0x0000002354627220 */ /* 0x040fe20000400000 */
[----:B------:R-:W-:-:S04]  /*2d50*/  FMUL R36, R84, R36 ;  /* 0x0000002454247220 */ /* 0x000fc80000400000 */
[----:B-1----:R-:W1:Y:S01]  /*2d60*/  LDTM.x32 R4, tmem[UR4] ;  /* 0x00000004000479ee */ /* 0x002e6200082c0000 */
[C---:B------:R-:W-:Y:S01]  /*2d70*/  FMUL R37, R84.reuse, R37 ;  /* 0x0000002554257220 */ /* 0x040fe20000400000 */
        /* <DEDUP_REMOVED lines=22> */
[C---:B-1----:R-:W-:Y:S01]  /*2ee0*/  FMUL R103, R84.reuse, R8 ;  /* 0x0000000854677220 */ /* 0x042fe20000400000 */
        /* <DEDUP_REMOVED lines=30> */
[----:B------:R-:W-:Y:S01]  /*30d0*/  FMUL R35, R84, R35 ;  /* 0x0000002354237220 */ /* 0x000fe20000400000 */
[----:B------:R-:W-:-:S02]  /*30e0*/  F2FP.BF16.F32.PACK_AB R8, R92, R91 ;  /* 0x0000005b5c08723e */ /* 0x000fc400000010ff */
[----:B------:R-:W-:Y:S02]  /*30f0*/  F2FP.BF16.F32.PACK_AB R9, R94, R93 ;  /* 0x0000005d5e09723e */ /* 0x000fe400000010ff */
[----:B------:R-:W-:Y:S02]  /*3100*/  F2FP.BF16.F32.PACK_AB R10, R96, R95 ;  /* 0x0000005f600a723e */ /* 0x000fe400000010ff */
[----:B------:R-:W-:Y:S02]  /*3110*/  F2FP.BF16.F32.PACK_AB R11, R98, R97 ;  /* 0x00000061620b723e */ /* 0x000fe400000010ff */
[----:B------:R-:W-:Y:S02]  /*3120*/  F2FP.BF16.F32.PACK_AB R12, R37, R36 ;  /* 0x00000024250c723e */ /* 0x000fe400000010ff */
[----:B------:R-:W-:Y:S02]  /*3130*/  F2FP.BF16.F32.PACK_AB R13, R39, R38 ;  /* 0x00000026270d723e */ /* 0x000fe400000010ff */
[----:B------:R-:W-:-:S02]  /*3140*/  F2FP.BF16.F32.PACK_AB R14, R41, R40 ;  /* 0x00000028290e723e */ /* 0x000fc400000010ff */
[----:B------:R-:W-:Y:S02]  /*3150*/  F2FP.BF16.F32.PACK_AB R15, R43, R42 ;  /* 0x0000002a2b0f723e */ /* 0x000fe400000010ff */
[----:B------:R-:W-:Y:S02]  /*3160*/  F2FP.BF16.F32.PACK_AB R16, R45, R44 ;  /* 0x0000002c2d10723e */ /* 0x000fe400000010ff */
[----:B------:R-:W-:Y:S02]  /*3170*/  F2FP.BF16.F32.PACK_AB R17, R47, R46 ;  /* 0x0000002e2f11723e */ /* 0x000fe400000010ff */
[----:B------:R-:W-:Y:S02]  /*3180*/  F2FP.BF16.F32.PACK_AB R18, R49, R48 ;  /* 0x000000303112723e */ /* 0x000fe400000010ff */
[----:B------:R-:W-:Y:S01]  /*3190*/  F2FP.BF16.F32.PACK_AB R19, R51, R50 ;  /* 0x000000323313723e */ /* 0x000fe200000010ff */
[----:B------:R-:W-:Y:S06]  /*31a0*/  @P0 BRA `(.L_x_42) ;  /* 0x0000000000140947 */ /* 0x000fec0003800000 */
[----:B------:R-:W-:Y:S01]  /*31b0*/  ELECT P0, URZ, PT ;  /* 0x0000000000ff782f */ /* 0x000fe20003800000 */
[----:B------:R-:W-:Y:S01]  /*31c0*/  NOP ;  /* 0x0000000000007918 */ /* 0x000fe20000000000 */
[----:B------:R-:W-:-:S11]  /*31d0*/  LOP3.LUT R67, R67, 0x1, RZ, 0x3c, !PT ;  /* 0x0000000143437812 */ /* 0x000fd600078e3cff */
[----:B------:R-:W-:-:S04]  /*31e0*/  @P0 IMAD.MOV.U32 R4, RZ, RZ, 0x1 ;  /* 0x00000001ff040424 */ /* 0x000fc800078e00ff */
[----:B------:R1:W-:Y:S03]  /*31f0*/  @P0 SYNCS.ARRIVE.TRANS64.ART0 RZ, [R3+URZ+0x48], R4 ;  /* 0x0000480403ff09a7 */ /* 0x0003e600085000ff */
.L_x_42:
[----:B------:R-:W-:Y:S05]  /*3200*/  BSYNC.RECONVERGENT B0 ;  /* 0x0000000000007941 */ /* 0x000fea0003800200 */
.L_x_41:
[----:B------:R-:W-:Y:S01]  /*3210*/  F2FP.BF16.F32.PACK_AB R20, R53, R52 ;  /* 0x000000343514723e */ /* 0x000fe200000010ff */
[----:B------:R2:W-:Y:S01]  /*3220*/  STS.128 [R69], R8 ;  /* 0x0000000845007388 */ /* 0x0005e20000000c00 */
[----:B------:R-:W-:Y:S02]  /*3230*/  F2FP.BF16.F32.PACK_AB R21, R55, R54 ;  /* 0x000000363715723e */ /* 0x000fe400000010ff */
[----:B------:R-:W-:Y:S01]  /*3240*/  F2FP.BF16.F32.PACK_AB R22, R57, R56 ;  /* 0x000000383916723e */ /* 0x000fe200000010ff */
[----:B------:R3:W-:Y:S01]  /*3250*/  STS.128 [R71], R12 ;  /* 0x0000000c47007388 */ /* 0x0007e20000000c00 */
[----:B------:R-:W-:Y:S02]  /*3260*/  F2FP.BF16.F32.PACK_AB R23, R59, R58 ;  /* 0x0000003a3b17723e */ /* 0x000fe400000010ff */
[----:B-1----:R-:W-:Y:S01]  /*3270*/  F2FP.BF16.F32.PACK_AB R4, R100, R99 ;  /* 0x000000636404723e */ /* 0x002fe200000010ff */
[----:B------:R1:W-:Y:S01]  /*3280*/  STS.128 [R73], R16 ;  /* 0x0000001049007388 */ /* 0x0003e20000000c00 */
[----:B------:R-:W-:-:S02]  /*3290*/  F2FP.BF16.F32.PACK_AB R5, R102, R101 ;  /* 0x000000656605723e */ /* 0x000fc400000010ff */
[----:B------:R-:W-:Y:S01]  /*32a0*/  F2FP.BF16.F32.PACK_AB R6, R104, R103 ;  /* 0x000000676806723e */ /* 0x000fe200000010ff */
[----:B------:R4:W-:Y:S01]  /*32b0*/  STS.128 [R74], R20 ;  /* 0x000000144a007388 */ /* 0x0009e20000000c00 */
[----:B------:R-:W-:Y:S02]  /*32c0*/  F2FP.BF16.F32.PACK_AB R7, R106, R105 ;  /* 0x000000696a07723e */ /* 0x000fe400000010ff */
[C---:B------:R-:W-:Y:S01]  /*32d0*/  ISETP.GE.U32.AND P2, PT, R86.reuse, 0x6, PT ;  /* 0x000000065600780c */ /* 0x040fe20003f46070 */
[----:B------:R-:W-:Y:S02]  /*32e0*/  VIADD R86, R86, 0x2 ;  /* 0x0000000256567836 */ /* 0x000fe40000000000 */
[----:B------:R4:W-:Y:S01]  /*32f0*/  STS.128 [R75], R4 ;  /* 0x000000044b007388 */ /* 0x0009e20000000c00 */
[----:B--2---:R-:W-:Y:S02]  /*3300*/  F2FP.BF16.F32.PACK_AB R8, R108, R107 ;  /* 0x0000006b6c08723e */ /* 0x004fe400000010ff */
[----:B------:R-:W-:-:S02]  /*3310*/  F2FP.BF16.F32.PACK_AB R9, R110, R109 ;  /* 0x0000006d6e09723e */ /* 0x000fc400000010ff */
[----:B------:R-:W-:Y:S02]  /*3320*/  F2FP.BF16.F32.PACK_AB R10, R112, R111 ;  /* 0x0000006f700a723e */ /* 0x000fe400000010ff */
[----:B------:R-:W-:Y:S02]  /*3330*/  F2FP.BF16.F32.PACK_AB R11, R114, R113 ;  /* 0x00000071720b723e */ /* 0x000fe400000010ff */
[----:B---3--:R-:W-:Y:S02]  /*3340*/  F2FP.BF16.F32.PACK_AB R12, R116, R115 ;  /* 0x00000073740c723e */ /* 0x008fe400000010ff */
[----:B------:R-:W-:Y:S01]  /*3350*/  F2FP.BF16.F32.PACK_AB R13, R118, R117 ;  /* 0x00000075760d723e */ /* 0x000fe200000010ff */
[----:B------:R4:W-:Y:S01]  /*3360*/  STS.128 [R76], R8 ;  /* 0x000000084c007388 */ /* 0x0009e20000000c00 */
[----:B------:R-:W-:Y:S02]  /*3370*/  F2FP.BF16.F32.PACK_AB R14, R25, R24 ;  /* 0x00000018190e723e */ /* 0x000fe400000010ff */
[----:B------:R-:W-:-:S02]  /*3380*/  F2FP.BF16.F32.PACK_AB R15, R27, R26 ;  /* 0x0000001a1b0f723e */ /* 0x000fc400000010ff */
[----:B-1----:R-:W-:Y:S02]  /*3390*/  F2FP.BF16.F32.PACK_AB R16, R29, R28 ;  /* 0x0000001c1d10723e */ /* 0x002fe400000010ff */
[----:B------:R-:W-:Y:S01]  /*33a0*/  F2FP.BF16.F32.PACK_AB R17, R31, R30 ;  /* 0x0000001e1f11723e */ /* 0x000fe200000010ff */
[----:B------:R4:W-:Y:S01]  /*33b0*/  STS.128 [R77], R12 ;  /* 0x0000000c4d007388 */ /* 0x0009e20000000c00 */
[----:B------:R-:W-:Y:S02]  /*33c0*/  F2FP.BF16.F32.PACK_AB R18, R33, R32 ;  /* 0x000000202112723e */ /* 0x000fe400000010ff */
[----:B------:R-:W-:-:S05]  /*33d0*/  F2FP.BF16.F32.PACK_AB R19, R35, R34 ;  /* 0x000000222313723e */ /* 0x000fca00000010ff */
[----:B------:R4:W-:Y:S01]  /*33e0*/  STS.128 [R78], R16 ;  /* 0x000000104e007388 */ /* 0x0009e20000000c00 */
[----:B------:R1:W-:Y:S06]  /*33f0*/  MEMBAR.ALL.CTA ;  /* 0x0000000000007992 */ /* 0x0003ec0000008000 */
[----:B-1----:R-:W1:Y:S02]  /*3400*/  FENCE.VIEW.ASYNC.S ;  /* 0x00000000000073c6 */ /* 0x002e640000000000 */
[----:B-1----:R-:W-:Y:S06]  /*3410*/  BAR.SYNC.DEFER_BLOCKING 0x2, 0x80 ;  /* 0x0082000000007b1d */ /* 0x002fec0000010000 */
[----:B------:R-:W-:Y:S05]  /*3420*/  BRA.U !UP4, `(.L_x_43) ;  /* 0x000000010c447547 */ /* 0x000fea000b800000 */
[----:B------:R-:W-:Y:S01]  /*3430*/  UIADD3 UR12, UP0, UPT, UR10, 0x240, URZ ;  /* 0x000002400a0c7890 */ /* 0x000fe2000ff1e0ff */
[----:B------:R-:W-:Y:S01]  /*3440*/  PLOP3.LUT P0, PT, PT, PT, PT, 0x80, 0x8 ;  /* 0x000000000008781c */ /* 0x000fe20003f0f070 */
[----:B------:R-:W-:Y:S01]  /*3450*/  IMAD R90, R61, 0x100, R90 ;  /* 0x000001003d5a7824 */ /* 0x000fe200078e025a */
[----:B----4-:R-:W-:Y:S01]  /*3460*/  IADD3 R4, PT, PT, R3, 0x400, RZ ;  /* 0x0000040003047810 */ /* 0x010fe20007ffe0ff */
[----:B------:R-:W-:-:S12]  /*3470*/  UIADD3.X UR13, UPT, UPT, URZ, UR11, URZ, UP0, !UPT ;  /* 0x0000000bff0d7290 */ /* 0x000fd800087fe4ff */
.L_x_44:
[----:B------:R-:W-:Y:S02]  /*3480*/  PLOP3.LUT P1, PT, P1, P0, PT, 0xf2, 0x2f ;  /* 0x00000000002f781c */ /* 0x000fe40000f21e72 */
[----:B------:R-:W-:-:S08]  /*3490*/  @P0 R2UR P1, UR6, R63 ;  /* 0x000000003f0602ca */ /* 0x000fd00000020000 */
[----:B------:R-:W-:Y:S02]  /*34a0*/  PLOP3.LUT P1, PT, P1, P0, PT, 0xf2, 0x2f ;  /* 0x00000000002f781c */ /* 0x000fe40000f21e72 */
[----:B------:R-:W-:-:S08]  /*34b0*/  @P0 R2UR.OR P1, UR5, R90 ;  /* 0x000000005a0502ca */ /* 0x000fd00000120000 */
[----:B------:R-:W-:Y:S02]  /*34c0*/  PLOP3.LUT P1, PT, P1, P0, PT, 0xf2, 0x2f ;  /* 0x00000000002f781c */ /* 0x000fe40000f21e72 */
[----:B------:R-:W-:-:S08]  /*34d0*/  @P0 R2UR.OR P1, UR4, R4 ;  /* 0x00000000040402ca */ /* 0x000fd00000120000 */
[----:B------:R-:W-:Y:S02]  /*34e0*/  @P0 PLOP3.LUT P0, PT, P1, PT, PT, 0x80, 0x8 ;  /* 0x000000000008081c */ /* 0x000fe40000f0f070 */
[----:B------:R-:W-:-:S03]  /*34f0*/  PLOP3.LUT P1, PT, PT, PT, PT, 0x80, 0x8 ;  /* 0x000000000008781c */ /* 0x000fc60003f2f070 */
[----:B------:R1:W-:Y:S08]  /*3500*/  UTMASTG.2D [UR4], [UR12], desc[URZ] ;  /* 0x0000ff040c0073b5 */ /* 0x0003f00008009000 */
[----:B-1----:R-:W-:Y:S05]  /*3510*/  @P0 BRA.U.ANY `(.L_x_44) ;  /* 0xfffffffd00d80947 */ /* 0x002fea000393ffff */
[----:B------:R0:W-:Y:S01]  /*3520*/  UTMACMDFLUSH ;  /* 0x00000000000079b7 */ /* 0x0001e20000000000 */
[----:B------:R-:W-:-:S04]  /*3530*/  DEPBAR.LE SB0, 0x0 ;  /* 0x000080000000791a */ /* 0x000fc80000000000 */
.L_x_43:
[----:B------:R-:W-:Y:S01]  /*3540*/  FMUL R129, R99, -1.4426950216293334961 ;  /* 0xbfb8aa3b63817820 */ /* 0x000fe20000400000 */
[----:B------:R-:W-:Y:S01]  /*3550*/  FMUL R128, R100, -1.4426950216293334961 ;  /* 0xbfb8aa3b64807820 */ /* 0x000fe20000400000 */
[----:B------:R-:W-:Y:S01]  /*3560*/  FMUL R127, R101, -1.4426950216293334961 ;  /* 0xbfb8aa3b657f7820 */ /* 0x000fe20000400000 */
[----:B------:R-:W-:Y:S01]  /*3570*/  FMUL R126, R102, -1.4426950216293334961 ;  /* 0xbfb8aa3b667e7820 */ /* 0x000fe20000400000 */
[----:B------:R-:W-:Y:S01]  /*3580*/  FMUL R125, R103, -1.4426950216293334961 ;  /* 0xbfb8aa3b677d7820 */ /* 0x000fe20000400000 */
[----:B------:R-:W-:Y:S01]  /*3590*/  FMUL R124, R104, -1.4426950216293334961 ;  /* 0xbfb8aa3b687c7820 */ /* 0x000fe20000400000 */
[----:B------:R-:W1:Y:S01]  /*35a0*/  MUFU.EX2 R129, R129 ;  /* 0x0000008100817308 */ /* 0x000e620000000800 */
[----:B------:R-:W-:Y:S01]  /*35b0*/  FMUL R123, R105, -1.4426950216293334961 ;  /* 0xbfb8aa3b697b7820 */ /* 0x000fe20000400000 */
[----:B------:R-:W-:Y:S01]  /*35c0*/  FMUL R122, R106, -1.4426950216293334961 ;  /* 0xbfb8aa3b6a7a7820 */ /* 0x000fe20000400000 */
[----:B------:R-:W-:Y:S01]  /*35d0*/  FMUL R121, R107, -1.4426950216293334961 ;  /* 0xbfb8aa3b6b797820 */ /* 0x000fe20000400000 */
[----:B------:R-:W-:Y:S01]  /*35e0*/  FMUL R120, R108, -1.4426950216293334961 ;  /* 0xbfb8aa3b6c787820 */ /* 0x000fe20000400000 */
[----:B------:R-:W-:Y:S01]  /*35f0*/  FMUL R119, R109, -1.4426950216293334961 ;  /* 0xbfb8aa3b6d777820 */ /* 0x000fe20000400000 */
[----:B------:R-:W-:Y:S01]  /*3600*/  FMUL R90, R110, -1.4426950216293334961 ;  /* 0xbfb8aa3b6e5a7820 */ /* 0x000fe20000400000 */
[----:B----4-:R-:W-:Y:S01]  /*3610*/  FMUL R8, R31, -1.4426950216293334961 ;  /* 0xbfb8aa3b1f087820 */ /* 0x010fe20000400000 */
[----:B------:R-:W2:Y:S01]  /*3620*/  MUFU.EX2 R128, R128 ;  /* 0x0000008000807308 */ /* 0x000ea20000000800 */
[----:B------:R-:W-:Y:S01]  /*3630*/  FMUL R9, R30, -1.4426950216293334961 ;  /* 0xbfb8aa3b1e097820 */ /* 0x000fe20000400000 */
[----:B------:R-:W-:Y:S01]  /*3640*/  FMUL R6, R33, -1.4426950216293334961 ;  /* 0xbfb8aa3b21067820 */ /* 0x000fe20000400000 */
[----:B------:R-:W-:Y:S01]  /*3650*/  FMUL R23, R111, -1.4426950216293334961 ;  /* 0xbfb8aa3b6f177820 */ /* 0x000fe20000400000 */
[----:B------:R-:W-:Y:S01]  /*3660*/  FMUL R22, R112, -1.4426950216293334961 ;  /* 0xbfb8aa3b70167820 */ /* 0x000fe20000400000 */
[----:B------:R-:W-:Y:S01]  /*3670*/  FMUL R21, R113, -1.4426950216293334961 ;  /* 0xbfb8aa3b71157820 */ /* 0x000fe20000400000 */
[----:B------:R-:W-:Y:S01]  /*3680*/  FMUL R20, R114, -1.4426950216293334961 ;  /* 0xbfb8aa3b72147820 */ /* 0x000fe20000400000 */
[----:B------:R-:W-:Y:S01]  /*3690*/  FMUL R4, R35, -1.4426950216293334961 ;  /* 0xbfb8aa3b23047820 */ /* 0x000fe20000400000 */
[----:B------:R-:W3:Y:S01]  /*36a0*/  MUFU.EX2 R127, R127 ;  /* 0x0000007f007f7308 */ /* 0x000ee20000000800 */
[----:B------:R-:W-:Y:S01]  /*36b0*/  FMUL R10, R29, -1.4426950216293334961 ;  /* 0xbfb8aa3b1d0a7820 */ /* 0x000fe20000400000 */
[----:B------:R-:W-:Y:S01]  /*36c0*/  FMUL R16, R118, -1.4426950216293334961 ;  /* 0xbfb8aa3b76107820 */ /* 0x000fe20000400000 */
[----:B------:R-:W-:Y:S01]  /*36d0*/  FMUL R12, R27, -1.4426950216293334961 ;  /* 0xbfb8aa3b1b0c7820 */ /* 0x000fe20000400000 */
[----:B------:R-:W-:Y:S01]  /*36e0*/  FMUL R19, R115, -1.4426950216293334961 ;  /* 0xbfb8aa3b73137820 */ /* 0x000fe20000400000 */
[----:B------:R-:W-:Y:S01]  /*36f0*/  FMUL R18, R116, -1.4426950216293334961 ;  /* 0xbfb8aa3b74127820 */ /* 0x000fe20000400000 */
[----:B------:R-:W-:Y:S01]  /*3700*/  FMUL R11, R28, -1.4426950216293334961 ;  /* 0xbfb8aa3b1c0b7820 */ /* 0x000fe20000400000 */
[----:B------:R-:W-:Y:S01]  /*3710*/  FMUL R17, R117, -1.4426950216293334961 ;  /* 0xbfb8aa3b75117820 */ /* 0x000fe20000400000 */
[----:B------:R-:W4:Y:S01]  /*3720*/  MUFU.EX2 R126, R126 ;  /* 0x0000007e007e7308 */ /* 0x000f220000000800 */
[----:B-1----:R-:W-:Y:S01]  /*3730*/  FADD R130, R129, 1 ;  /* 0x3f80000081827421 */ /* 0x002fe20000000000 */
[----:B------:R-:W-:Y:S01]  /*3740*/  FMUL R7, R32, -1.4426950216293334961 ;  /* 0xbfb8aa3b20077820 */ /* 0x000fe20000400000 */
[----:B--2---:R-:W-:Y:S01]  /*3750*/  FADD R129, R128, 1 ;  /* 0x3f80000080817421 */ /* 0x004fe20000000000 */
[----:B------:R-:W-:Y:S01]  /*3760*/  FMUL R14, R25, -1.4426950216293334961 ;  /* 0xbfb8aa3b190e7820 */ /* 0x000fe20000400000 */
[----:B------:R-:W-:Y:S01]  /*3770*/  FMUL R13, R26, -1.4426950216293334961 ;  /* 0xbfb8aa3b1a0d7820 */ /* 0x000fe20000400000 */
[----:B------:R-:W-:Y:S01]  /*3780*/  FMUL R5, R34, -1.4426950216293334961 ;  /* 0xbfb8aa3b22057820 */ /* 0x000fe20000400000 */
[----:B------:R-:W-:Y:S01]  /*3790*/  FMUL R15, R24, -1.4426950216293334961 ;  /* 0xbfb8aa3b180f7820 */ /* 0x000fe20000400000 */
[----:B------:R-:W1:Y:S01]  /*37a0*/  MUFU.EX2 R125, R125 ;  /* 0x0000007d007d7308 */ /* 0x000e620000000800 */
[----:B---3--:R-:W-:Y:S01]  /*37b0*/  FADD R128, R127, 1 ;  /* 0x3f8000007f807421 */ /* 0x008fe20000000000 */
[----:B------:R-:W-:Y:S06]  /*37c0*/  BAR.SYNC.DEFER_BLOCKING 0x2, 0x80 ;  /* 0x0082000000007b1d */ /* 0x000fec0000010000 */
[----:B------:R-:W2:Y:S01]  /*37d0*/  MUFU.EX2 R124, R124 ;  /* 0x0000007c007c7308 */ /* 0x000ea20000000800 */
[----:B----4-:R-:W-:-:S07]  /*37e0*/  FADD R127, R126, 1 ;  /* 0x3f8000007e7f7421 */ /* 0x010fce0000000000 */
[----:B------:R-:W3:Y:S01]  /*37f0*/  MUFU.EX2 R123, R123 ;  /* 0x0000007b007b7308 */ /* 0x000ee20000000800 */
[----:B-1----:R-:W-:-:S07]  /*3800*/  FADD R126, R125, 1 ;  /* 0x3f8000007d7e7421 */ /* 0x002fce0000000000 */
[----:B------:R-:W1:Y:S01]  /*3810*/  MUFU.EX2 R122, R122 ;  /* 0x0000007a007a7308 */ /* 0x000e620000000800 */
[----:B--2---:R-:W-:-:S07]  /*3820*/  FADD R125, R124, 1 ;  /* 0x3f8000007c7d7421 */ /* 0x004fce0000000000 */
[----:B------:R-:W2:Y:S01]  /*3830*/  MUFU.EX2 R121, R121 ;  /* 0x0000007900797308 */ /* 0x000ea20000000800 */
[----:B---3--:R-:W-:-:S07]  /*3840*/  FADD R124, R123, 1 ;  /* 0x3f8000007b7c7421 */ /* 0x008fce0000000000 */
        /* <DEDUP_REMOVED lines=46> */
[----:B------:R-:W2:Y:S01]  /*3b30*/  MUFU.RCP R120, R120 ;  /* 0x0000007800787308 */ /* 0x000ea20000001000 */
[----:B---3--:R-:W-:-:S07]  /*3b40*/  FADD R5, R5, 1 ;  /* 0x3f80000005057421 */ /* 0x008fce0000000000 */
[----:B------:R-:W3:Y:S01]  /*3b50*/  MUFU.RCP R119, R119 ;  /* 0x0000007700777308 */ /* 0x000ee20000001000 */
[----:B-1----:R-:W-:-:S07]  /*3b60*/  FADD R15, R15, 1 ;  /* 0x3f8000000f0f7421 */ /* 0x002fce0000000000 */
[----:B------:R-:W1:Y:S01]  /*3b70*/  MUFU.RCP R8, R8 ;  /* 0x0000000800087308 */ /* 0x000e620000001000 */
[----:B--2---:R-:W-:-:S04]  /*3b80*/  FMUL R109, R109, R120 ;  /* 0x000000786d6d7220 */ /* 0x004fc80000400000 */
[----:B------:R-:W-:-:S03]  /*3b90*/  FMUL R109, R38, R109 ;  /* 0x0000006d266d7220 */ /* 0x000fc60000400000 */
[----:B------:R-:W2:Y:S01]  /*3ba0*/  MUFU.RCP R9, R9 ;  /* 0x0000000900097308 */ /* 0x000ea20000001000 */
[----:B---3--:R-:W-:Y:S01]  /*3bb0*/  FMUL R110, R110, R119 ;  /* 0x000000776e6e7220 */ /* 0x008fe20000400000 */
[----:B------:R-:W-:-:S03]  /*3bc0*/  FMUL R109, R60, R109 ;  /* 0x0000006d3c6d7220 */ /* 0x000fc60000400000 */
[----:B------:R-:W-:-:S03]  /*3bd0*/  FMUL R39, R39, R110 ;  /* 0x0000006e27277220 */ /* 0x000fc60000400000 */
[----:B------:R-:W3:Y:S01]  /*3be0*/  MUFU.RCP R6, R6 ;  /* 0x0000000600067308 */ /* 0x000ee20000001000 */
[----:B-1----:R-:W-:-:S04]  /*3bf0*/  FMUL R8, R31, R8 ;  /* 0x000000081f087220 */ /* 0x002fc80000400000 */
[----:B------:R-:W-:-:S03]  /*3c00*/  FMUL R55, R55, R8 ;  /* 0x0000000837377220 */ /* 0x000fc60000400000 */
[----:B------:R-:W1:Y:S01]  /*3c10*/  MUFU.RCP R128, R128 ;  /* 0x0000008000807308 */ /* 0x000e620000001000 */
[----:B--2---:R-:W-:Y:S01]  /*3c20*/  FMUL R9, R30, R9 ;  /* 0x000000091e097220 */ /* 0x004fe20000400000 */
[----:B------:R-:W-:-:S03]  /*3c30*/  FMUL R55, R60, R55 ;  /* 0x000000373c377220 */ /* 0x000fc60000400000 */
[----:B------:R-:W-:-:S03]  /*3c40*/  FMUL R9, R54, R9 ;  /* 0x0000000936097220 */ /* 0x000fc60000400000 */
[----:B------:R-:W2:Y:S01]  /*3c50*/  MUFU.RCP R127, R127 ;  /* 0x0000007f007f7308 */ /* 0x000ea20000001000 */
[----:B---3--:R-:W-:Y:S01]  /*3c60*/  FMUL R6, R33, R6 ;  /* 0x0000000621067220 */ /* 0x008fe20000400000 */
[----:B------:R-:W-:-:S03]  /*3c70*/  FMUL R8, R60, R9 ;  /* 0x000000093c087220 */ /* 0x000fc60000400000 */
[----:B------:R-:W-:Y:S01]  /*3c80*/  FMUL R57, R57, R6 ;  /* 0x0000000639397220 */ /* 0x000fe20000400000 */
[C---:B------:R-:W-:Y:S02]  /*3c90*/  FMUL R6, R60.reuse, R39 ;  /* 0x000000273c067220 */ /* 0x040fe40000400000 */
[----:B------:R-:W3:Y:S01]  /*3ca0*/  MUFU.RCP R22, R22 ;  /* 0x0000001600167308 */ /* 0x000ee20000001000 */
[----:B-1----:R-:W-:Y:S01]  /*3cb0*/  FMUL R128, R101, R128 ;  /* 0x0000008065807220 */ /* 0x002fe20000400000 */
[----:B------:R-:W-:-:S03]  /*3cc0*/  FMUL R57, R60, R57 ;  /* 0x000000393c397220 */ /* 0x000fc60000400000 */
        /* <DEDUP_REMOVED lines=8> */
[----:B------:R-:W-:-:S03]  /*3d50*/  FMUL R113, R42, R113 ;  /* 0x000000712a717220 */ /* 0x000fc60000400000 */
[----:B------:R-:W3:Y:S01]  /*3d60*/  MUFU.RCP R4, R4 ;  /* 0x0000000400047308 */ /* 0x000ee20000001000 */
[----:B-1----:R-:W-:Y:S01]  /*3d70*/  FMUL R114, R114, R21 ;  /* 0x0000001572727220 */ /* 0x002fe20000400000 */
[----:B------:R-:W-:-:S03]  /*3d80*/  FMUL R113, R60, R113 ;  /* 0x000000713c717220 */ /* 0x000fc60000400000 */
[----:B------:R-:W-:-:S03]  /*3d90*/  FMUL R43, R43, R114 ;  /* 0x000000722b2b7220 */ /* 0x000fc60000400000 */
[----:B------:R-:W1:Y:S01]  /*3da0*/  MUFU.RCP R130, R130 ;  /* 0x0000008200827308 */ /* 0x000e620000001000 */
[----:B--2---:R-:W-:-:S04]  /*3db0*/  FMUL R118, R118, R17 ;  /* 0x0000001176767220 */ /* 0x004fc80000400000 */
[----:B------:R-:W-:-:S03]  /*3dc0*/  FMUL R47, R47, R118 ;  /* 0x000000762f2f7220 */ /* 0x000fc60000400000 */
[----:B------:R-:W2:Y:S01]  /*3dd0*/  MUFU.RCP R129, R129 ;  /* 0x0000008100817308 */ /* 0x000ea20000001000 */
[----:B---3--:R-:W-:Y:S01]  /*3de0*/  FMUL R4, R35, R4 ;  /* 0x0000000423047220 */ /* 0x008fe20000400000 */
[----:B------:R-:W-:-:S03]  /*3df0*/  FMUL R47, R60, R47 ;  /* 0x0000002f3c2f7220 */ /* 0x000fc60000400000 */
[----:B------:R-:W-:Y:S01]  /*3e00*/  FMUL R59, R59, R4 ;  /* 0x000000043b3b7220 */ /* 0x000fe20000400000 */
[----:B------:R-:W-:Y:S02]  /*3e10*/  FMNMX.NAN R4, |R6|, |R55|, !PT ;  /* 0x4000003706047209 */ /* 0x000fe40007820200 */
        /* <DEDUP_REMOVED lines=9> */
[----:B---3--:R-:W-:-:S04]  /*3eb0*/  FMUL R10, R29, R10 ;  /* 0x0000000a1d0a7220 */ /* 0x008fc80000400000 */
[----:B------:R-:W-:Y:S01]  /*3ec0*/  FMUL R53, R53, R10 ;  /* 0x0000000a35357220 */ /* 0x000fe20000400000 */
[----:B------:R-:W-:Y:S02]  /*3ed0*/  F2FP.SATFINITE.E4M3.F32.PACK_AB_MERGE_C R10, R6, R109, RZ ;  /* 0x0000006d060a723e */ /* 0x000fe400048070ff */
[----:B------:R-:W3:Y:S01]  /*3ee0*/  MUFU.RCP R123, R123 ;  /* 0x0000007b007b7308 */ /* 0x000ee20000001000 */
[----:B-1----:R-:W-:Y:S01]  /*3ef0*/  FMUL R12, R27, R12 ;  /* 0x0000000c1b0c7220 */ /* 0x002fe20000400000 */
[----:B------:R-:W-:Y:S01]  /*3f00*/  F2FP.SATFINITE.E4M3.F32.PACK_AB_MERGE_C R6, R55, R8, RZ ;  /* 0x000000083706723e */ /* 0x000fe200048070ff */
[C---:B------:R-:W-:Y:S02]  /*3f10*/  FMUL R53, R60.reuse, R53 ;  /* 0x000000353c357220 */ /* 0x040fe40000400000 */
[----:B------:R-:W-:Y:S01]  /*3f20*/  FMUL R51, R51, R12 ;  /* 0x0000000c33337220 */ /* 0x000fe20000400000 */
[----:B------:R-:W-:Y:S01]  /*3f30*/  FMNMX.NAN R12, |R109|, |R8|, !PT ;  /* 0x400000086d0c7209 */ /* 0x000fe20007820200 */
[----:B------:R-:W-:Y:S01]  /*3f40*/  FMUL R8, R60, R43 ;  /* 0x0000002b3c087220 */ /* 0x000fe20000400000 */
[----:B------:R-:W1:Y:S01]  /*3f50*/  MUFU.RCP R90, R90 ;  /* 0x0000005a005a7308 */ /* 0x000e620000001000 */
[----:B--2---:R-:W-:-:S03]  /*3f60*/  FMUL R11, R28, R11 ;  /* 0x0000000b1c0b7220 */ /* 0x004fc60000400000 */
[----:B------:R-:W-:Y:S01]  /*3f70*/  FMNMX.NAN R9, |R8|, |R59|, !PT ;  /* 0x4000003b08097209 */ /* 0x000fe20007820200 */
[----:B------:R-:W-:-:S03]  /*3f80*/  FMUL R11, R52, R11 ;  /* 0x0000000b340b7220 */ /* 0x000fc60000400000 */
[----:B------:R-:W2:Y:S01]  /*3f90*/  MUFU.RCP R7, R7 ;  /* 0x0000000700077308 */ /* 0x000ea20000001000 */
[----:B---3--:R-:W-:Y:S01]  /*3fa0*/  FMUL R123, R106, R123 ;  /* 0x0000007b6a7b7220 */ /* 0x008fe20000400000 */
[----:B------:R-:W-:Y:S01]  /*3fb0*/  FMUL R16, R60, R11 ;  /* 0x0000000b3c107220 */ /* 0x000fe20000400000 */
[----:B------:R-:W-:Y:S02]  /*3fc0*/  F2FP.SATFINITE.E4M3.F32.PACK_AB_MERGE_C R11, R8, R113, RZ ;  /* 0x00000071080b723e */ /* 0x000fe400048070ff */
[----:B------:R-:W-:-:S03]  /*3fd0*/  FMUL R123, R98, R123 ;  /* 0x0000007b627b7220 */ /* 0x000fc60000400000 */
        /* <DEDUP_REMOVED lines=18> */
[----:B------:R-:W-:Y:S02]  /*4100*/  FMUL R115, R44, R115 ;  /* 0x000000732c737220 */ /* 0x000fe40000400000 */
[----:B------:R-:W-:Y:S01]  /*4110*/  F2FP.SATFINITE.E4M3.F32.PACK_AB_MERGE_C R8, R20, R91, RZ ;  /* 0x0000005b1408723e */ /* 0x000fe200048070ff */
        /* <DEDUP_REMOVED lines=9> */
[----:B--2---:R-:W-:Y:S01]  /*41b0*/  FMUL R14, R25, R14 ;  /* 0x0000000e190e7220 */ /* 0x004fe20000400000 */
[C---:B------:R-:W-:Y:S02]  /*41c0*/  F2FP.SATFINITE.E4M3.F32.PACK_AB_MERGE_C R25, R22.reuse, R93, RZ ;  /* 0x0000005d1619723e */ /* 0x040fe400048070ff */
[----:B------:R-:W-:Y:S01]  /*41d0*/  FMNMX3.NAN R22, |R22|, |R47|, R4, !PT ;  /* 0x4000002f16167276 */ /* 0x000fe20007820204 */
[C---:B------:R-:W-:Y:S01]  /*41e0*/  FMUL R4, R60.reuse, R51 ;  /* 0x000000333c047220 */ /* 0x040fe20000400000 */
[----:B------:R-:W-:Y:S01]  /*41f0*/  FMUL R49, R49, R14 ;  /* 0x0000000e31317220 */ /* 0x000fe20000400000 */
[----:B------:R-:W-:Y:S01]  /*4200*/  FMUL R14, R60, R37 ;  /* 0x000000253c0e7220 */ /* 0x000fe20000400000 */
[----:B------:R-:W2:Y:S01]  /*4210*/  MUFU.RCP R13, R13 ;  /* 0x0000000d000d7308 */ /* 0x000ea20000001000 */
[----:B---3--:R-:W-:Y:S01]  /*4220*/  FMUL R126, R103, R126 ;  /* 0x0000007e677e7220 */ /* 0x008fe20000400000 */
[----:B------:R-:W-:Y:S01]  /*4230*/  PRMT R8, R8, 0x5410, R25 ;  /* 0x0000541008087816 */ /* 0x000fe20000000019 */
[----:B------:R-:W-:Y:S01]  /*4240*/  FMUL R32, R60, R49 ;  /* 0x000000313c207220 */ /* 0x000fe20000400000 */
[C---:B------:R-:W-:Y:S01]  /*4250*/  FMNMX3.NAN R25, |R30|.reuse, |R4|, R9, !PT ;  /* 0x400000041e197276 */ /* 0x040fe20007820209 */
[----:B------:R-:W-:Y:S01]  /*4260*/  FMUL R95, R95, R126 ;  /* 0x0000007e5f5f7220 */ /* 0x000fe20000400000 */
[----:B------:R-:W-:-:S02]  /*4270*/  F2FP.SATFINITE.E4M3.F32.PACK_AB_MERGE_C R9, R30, R97, RZ ;  /* 0x000000611e09723e */ /* 0x000fc400048070ff */
[----:B------:R-:W3:Y:S01]  /*4280*/  MUFU.RCP R5, R5 ;  /* 0x0000000500057308 */ /* 0x000ee20000001000 */
[----:B-1----:R-:W-:Y:S01]  /*4290*/  FMUL R125, R104, R125 ;  /* 0x0000007d687d7220 */ /* 0x002fe20000400000 */
[----:B------:R-:W-:Y:S02]  /*42a0*/  FMNMX.NAN R17, |R14|, |R53|, !PT ;  /* 0x400000350e117209 */ /* 0x000fe40007820200 */
[----:B------:R-:W-:Y:S01]  /*42b0*/  FMNMX.NAN R22, R25, R22, !PT ;  /* 0x0000001619167209 */ /* 0x000fe20007820000 */
[----:B------:R-:W-:-:S03]  /*42c0*/  FMUL R125, R96, R125 ;  /* 0x0000007d607d7220 */ /* 0x000fc60000400000 */
[----:B------:R-:W1:Y:S01]  /*42d0*/  MUFU.RCP R19, R19 ;  /* 0x0000001300137308 */ /* 0x000e620000001000 */
[----:B--2---:R-:W-:Y:S01]  /*42e0*/  FMUL R13, R26, R13 ;  /* 0x0000000d1a0d7220 */ /* 0x004fe20000400000 */
[C---:B------:R-:W-:Y:S01]  /*42f0*/  FMUL R26, R60.reuse, R41 ;  /* 0x000000293c1a7220 */ /* 0x040fe20000400000 */
[----:B------:R-:W-:Y:S02]  /*4300*/  FMUL R125, R60, R125 ;  /* 0x0000007d3c7d7220 */ /* 0x000fe40000400000 */
[----:B------:R-:W-:Y:S02]  /*4310*/  FMUL R13, R50, R13 ;  /* 0x0000000d320d7220 */ /* 0x000fe40000400000 */
[----:B------:R-:W-:Y:S01]  /*4320*/  FMNMX.NAN R23, |R26|, |R57|, !PT ;  /* 0x400000391a177209 */ /* 0x000fe20007820200 */
[----:B------:R-:W2:Y:S01]  /*4330*/  MUFU.RCP R18, R18 ;  /* 0x0000001200127308 */ /* 0x000ea20000001000 */
[----:B---3--:R-:W-:Y:S01]  /*4340*/  FMUL R5, R34, R5 ;  /* 0x0000000522057220 */ /* 0x008fe20000400000 */
[----:B------:R-:W-:Y:S01]  /*4350*/  FMUL R13, R60, R13 ;  /* 0x0000000d3c0d7220 */ /* 0x000fe20000400000 */
[----:B------:R-:W-:-:S02]  /*4360*/  F2FP.SATFINITE.E4M3.F32.PACK_AB_MERGE_C R26, R26, R111, RZ ;  /* 0x0000006f1a1a723e */ /* 0x000fc400048070ff */
[----:B------:R-:W-:Y:S01]  /*4370*/  FMUL R5, R58, R5 ;  /* 0x000000053a057220 */ /* 0x000fe20000400000 */
[----:B------:R-:W-:Y:S02]  /*4380*/  FMNMX3.NAN R23, |R125|, |R32|, R23, !PT ;  /* 0x400000207d177276 */ /* 0x000fe40007820217 */
[----:B------:R-:W3:Y:S01]  /*4390*/  MUFU.RCP R15, R15 ;  /* 0x0000000f000f7308 */ /* 0x000ee20000001000 */
[----:B-1----:R-:W-:Y:S01]  /*43a0*/  FMUL R116, R116, R19 ;  /* 0x0000001374747220 */ /* 0x002fe20000400000 */
[----:B------:R-:W-:Y:S02]  /*43b0*/  F2FP.SATFINITE.E4M3.F32.PACK_AB_MERGE_C R19, R53, R16, RZ ;  /* 0x000000103513723e */ /* 0x000fe400048070ff */
[----:B------:R-:W-:Y:S01]  /*43c0*/  F2FP.SATFINITE.E4M3.F32.PACK_AB_MERGE_C R27, R4, R13, RZ ;  /* 0x0000000d041b723e */ /* 0x000fe200048070ff */
[----:B------:R-:W-:Y:S01]  /*43d0*/  FMUL R45, R45, R116 ;  /* 0x000000742d2d7220 */ /* 0x000fe20000400000 */
[----:B------:R-:W-:Y:S02]  /*43e0*/  PRMT R11, R26, 0x5410, R11 ;  /* 0x000054101a0b7816 */ /* 0x000fe4000000000b */
[----:B------:R-:W-:Y:S01]  /*43f0*/  PRMT R6, R19, 0x5410, R6 ;  /* 0x0000541013067816 */ /* 0x000fe20000000006 */
[----:B--2---:R-:W-:Y:S01]  /*4400*/  FMUL R117, R117, R18 ;  /* 0x0000001275757220 */ /* 0x004fe20000400000 */
[C---:B------:R-:W-:Y:S01]  /*4410*/  FMUL R18, R60.reuse, R5 ;  /* 0x000000053c127220 */ /* 0x040fe20000400000 */
[----:B------:R-:W-:Y:S01]  /*4420*/  FMUL R30, R60, R45 ;  /* 0x0000002d3c1e7220 */ /* 0x000fe20000400000 */
[----:B------:R-:W-:Y:S01]  /*4430*/  F2FP.SATFINITE.E4M3.F32.PACK_AB_MERGE_C R5, R14, R107, RZ ;  /* 0x0000006b0e05723e */ /* 0x000fe200048070ff */
[----:B------:R-:W-:Y:S01]  /*4440*/  FMUL R117, R46, R117 ;  /* 0x000000752e757220 */ /* 0x000fe20000400000 */
[----:B------:R-:W-:-:S02]  /*4450*/  FMNMX.NAN R14, |R107|, |R16|, !PT ;  /* 0x400000106b0e7209 */ /* 0x000fc40007820200 */
[-C--:B------:R-:W-:Y:S01]  /*4460*/  FMNMX.NAN R16, |R113|, |R18|.reuse, !PT ;  /* 0x4000001271107209 */ /* 0x080fe20007820200 */
[----:B---3--:R-:W-:Y:S01]  /*4470*/  FMUL R15, R24, R15 ;  /* 0x0000000f180f7220 */ /* 0x008fe20000400000 */
[C---:B------:R-:W-:Y:S01]  /*4480*/  FMUL R24, R60.reuse, R7 ;  /* 0x000000073c187220 */ /* 0x040fe20000400000 */
[----:B------:R-:W-:Y:S01]  /*4490*/  FMUL R28, R60, R117 ;  /* 0x000000753c1c7220 */ /* 0x000fe20000400000 */
[----:B------:R-:W-:Y:S01]  /*44a0*/  F2FP.SATFINITE.E4M3.F32.PACK_AB_MERGE_C R18, R59, R18, RZ ;  /* 0x000000123b12723e */ /* 0x000fe200048070ff */
[----:B------:R-:W-:Y:S01]  /*44b0*/  FMUL R15, R48, R15 ;  /* 0x0000000f300f7220 */ /* 0x000fe20000400000 */
[----:B------:R-:W-:Y:S02]  /*44c0*/  F2FP.SATFINITE.E4M3.F32.PACK_AB_MERGE_C R4, R30, R115, RZ ;  /* 0x000000731e04723e */ /* 0x000fe400048070ff */
[-C--:B------:R-:W-:Y:S01]  /*44d0*/  FMNMX.NAN R21, |R111|, |R24|.reuse, !PT ;  /* 0x400000186f157209 */ /* 0x080fe20007820200 */
[C---:B------:R-:W-:Y:S01]  /*44e0*/  FMUL R15, R60.reuse, R15 ;  /* 0x0000000f3c0f7220 */ /* 0x040fe20000400000 */
[----:B------:R-:W-:Y:S01]  /*44f0*/  F2FP.SATFINITE.E4M3.F32.PACK_AB_MERGE_C R7, R57, R24, RZ ;  /* 0x000000183907723e */ /* 0x000fe200048070ff */
[----:B------:R-:W-:Y:S01]  /*4500*/  FMUL R24, R60, R95 ;  /* 0x0000005f3c187220 */ /* 0x000fe20000400000 */
[----:B------:R-:W-:-:S02]  /*4510*/  F2FP.SATFINITE.E4M3.F32.PACK_AB_MERGE_C R47, R47, R28, RZ ;  /* 0x0000001c2f2f723e */ /* 0x000fc400048070ff */
[----:B------:R-:W-:Y:S02]  /*4520*/  F2FP.SATFINITE.E4M3.F32.PACK_AB_MERGE_C R32, R32, R15, RZ ;  /* 0x0000000f2020723e */ /* 0x000fe400048070ff */
[----:B------:R-:W-:Y:S02]  /*4530*/  F2FP.SATFINITE.E4M3.F32.PACK_AB_MERGE_C R34, R125, R24, RZ ;  /* 0x000000187d22723e */ /* 0x000fe400048070ff */
[----:B------:R-:W-:Y:S02]  /*4540*/  PRMT R10, R5, 0x5410, R10 ;  /* 0x00005410050a7816 */ /* 0x000fe4000000000a */
[----:B------:R-:W-:Y:S02]  /*4550*/  PRMT R9, R34, 0x5410, R9 ;  /* 0x0000541022097816 */ /* 0x000fe40000000009 */
[----:B------:R-:W-:Y:S02]  /*4560*/  PRMT R4, R4, 0x5410, R47 ;  /* 0x0000541004047816 */ /* 0x000fe4000000002f */
[----:B------:R-:W-:Y:S01]  /*4570*/  PRMT R5, R32, 0x5410, R27 ;  /* 0x0000541020057816 */ /* 0x000fe2000000001b */
[----:B------:R1:W-:Y:S01]  /*4580*/  STS.128 [R79], R8 ;  /* 0x000000084f007388 */ /* 0x0003e20000000c00 */
[----:B------:R-:W-:-:S02]  /*4590*/  PRMT R7, R7, 0x5410, R18 ;  /* 0x0000541007077816 */ /* 0x000fc40000000012 */
[----:B------:R-:W-:Y:S02]  /*45a0*/  FMNMX3.NAN R16, |R97|, |R13|, R16, !PT ;  /* 0x4000000d61107276 */ /* 0x000fe40007820210 */
[----:B------:R-:W-:Y:S01]  /*45b0*/  FMNMX3.NAN R93, |R93|, |R28|, R12, !PT ;  /* 0x4000001c5d5d7276 */ /* 0x000fe2000782020c */
[----:B------:R1:W-:Y:S01]  /*45c0*/  STS.128 [R80], R4 ;  /* 0x0000000450007388 */ /* 0x0003e20000000c00 */
[----:B------:R-:W-:Y:S02]  /*45d0*/  FMNMX3.NAN R20, |R20|, |R30|, R17, !PT ;  /* 0x4000001e14147276 */ /* 0x000fe40007820211 */
[----:B------:R-:W-:Y:S01]  /*45e0*/  FMNMX3.NAN R21, |R24|, |R15|, R21, !PT ;  /* 0x4000000f18157276 */ /* 0x000fe20007820215 */
[----:B------:R2:W-:Y:S06]  /*45f0*/  MEMBAR.ALL.CTA ;  /* 0x0000000000007992 */ /* 0x0005ec0000008000 */
[----:B--2---:R-:W2:Y:S01]  /*4600*/  FENCE.VIEW.ASYNC.S ;  /* 0x00000000000073c6 */ /* 0x004ea20000000000 */
[----:B------:R-:W-:-:S02]  /*4610*/  FMNMX3.NAN R14, |R91|, |R115|, R14, !PT ;  /* 0x400000735b0e7276 */ /* 0x000fc4000782020e */
[----:B------:R-:W-:Y:S02]  /*4620*/  FMNMX.NAN R16, R16, R93, !PT ;  /* 0x0000005d10107209 */ /* 0x000fe40007820000 */
[----:B------:R-:W-:Y:S02]  /*4630*/  FMNMX3.NAN R20, R20, R23, R22, !PT ;  /* 0x0000001714147276 */ /* 0x000fe40007820016 */
[----:B------:R-:W-:-:S04]  /*4640*/  FMNMX3.NAN R21, R14, R21, R16, !PT ;  /* 0x000000150e157276 */ /* 0x000fc80007820010 */
[----:B------:R-:W-:-:S04]  /*4650*/  FMNMX3.NAN R20, R21, R20, RZ, !PT ;  /* 0x0000001415147276 */ /* 0x000fc800078200ff */
[----:B------:R-:W-:Y:S01]  /*4660*/  FMNMX R89, R20, R89, !PT ;  /* 0x0000005914597209 */ /* 0x000fe20007800000 */
[----:B--2---:R-:W-:Y:S06]  /*4670*/  BAR.SYNC.DEFER_BLOCKING 0x2, 0x80 ;  /* 0x0082000000007b1d */ /* 0x004fec0000010000 */
[----:B-1----:R-:W-:Y:S05]  /*4680*/  BRA.U !UP4, `(.L_x_45) ;  /* 0x000000010c447547 */ /* 0x002fea000b800000 */
[----:B------:R-:W-:Y:S01]  /*4690*/  IMAD R62, R61, 0x4, R62 ;  /* 0x000000043d3e7824 */ /* 0x000fe200078e023e */
[----:B------:R-:W-:Y:S01]  /*46a0*/  UIADD3 UR12, UP0, UPT, UR10, 0x2c0, URZ ;  /* 0x000002c00a0c7890 */ /* 0x000fe2000ff1e0ff */
[----:B------:R-:W-:Y:S02]  /*46b0*/  PLOP3.LUT P0, PT, PT, PT, PT, 0x80, 0x8 ;  /* 0x000000000008781c */ /* 0x000fe40003f0f070 */
[----:B------:R-:W-:Y:S01]  /*46c0*/  IADD3 R4, PT, PT, R3, 0x4400, RZ ;  /* 0x0000440003047810 */ /* 0x000fe20007ffe0ff */
[----:B------:R-:W-:Y:S01]  /*46d0*/  IMAD.SHL.U32 R62, R62, 0x20, RZ ;  /* 0x000000203e3e7824 */ /* 0x000fe200078e00ff */
[----:B------:R-:W-:-:S12]  /*46e0*/  UIADD3.X UR13, UPT, UPT, URZ, UR11, URZ, UP0, !UPT ;  /* 0x0000000bff0d7290 */ /* 0x000fd800087fe4ff */
.L_x_46:
        /* <DEDUP_REMOVED lines=10> */
[----:B------:R0:W-:Y:S02]  /*4790*/  UTMACMDFLUSH ;  /* 0x00000000000079b7 */ /* 0x0001e40000000000 */
.L_x_45:
[----:B------:R-:W-:Y:S01]  /*47a0*/  BAR.SYNC.DEFER_BLOCKING 0x2, 0x80 ;  /* 0x0082000000007b1d */ /* 0x000fe20000010000 */
[----:B------:R-:W-:Y:S02]  /*47b0*/  IADD3 R87, PT, PT, R87, 0x1, RZ ;  /* 0x0000000157577810 */ /* 0x000fe40007ffe0ff */
[----:B------:R-:W-:-:S03]  /*47c0*/  IADD3 R88, PT, PT, R88, -0x1, RZ ;  /* 0xffffffff58587810 */ /* 0x000fc60007ffe0ff */
[----:B------:R-:W-:Y:S05]  /*47d0*/  @!P2 BRA `(.L_x_47) ;  /* 0xffffffe40010a947 */ /* 0x000fea000383ffff */
[-C--:B------:R-:W-:Y:S01]  /*47e0*/  LEA R5, R70, R3.reuse, 0x3 ;  /* 0x0000000346057211 */ /* 0x080fe200078e18ff */
[----:B------:R-:W-:Y:S01]  /*47f0*/  BSSY B0, `(.L_x_48) ;  /* 0x0000005000007945 */ /* 0x000fe20003800000 */
[----:B------:R-:W-:Y:S02]  /*4800*/  SHF.L.U32 R6, R68, 0x1f, RZ ;  /* 0x0000001f44067819 */ /* 0x000fe400000006ff */
[----:B------:R-:W-:Y:S02]  /*4810*/  LEA R63, R70, R3, 0x4 ;  /* 0x00000003463f7211 */ /* 0x000fe400078e20ff */
[----:B------:R-:W1:Y:S02]  /*4820*/  SYNCS.PHASECHK.TRANS64.TRYWAIT P0, [R5+URZ+0x50], R6 ;  /* 0x00005006050075a7 */ /* 0x000e6400080011ff */
[----:B-1----:R-:W-:Y:S05]  /*4830*/  @!P0 BRA `(.L_x_49) ;  /* 0x0000000800bc8947 */ /* 0x002fea0003800000 */
.L_x_81:
[----:B------:R-:W-:Y:S05]  /*4840*/  BSYNC B0 ;  /* 0x0000000000007941 */ /* 0x000fea0003800000 */
.L_x_48:
[----:B------:R-:W2:Y:S01]  /*4850*/  LDS.128 R60, [R63+0x38410] ;  /* 0x038410003f3c7984 */ /* 0x000ea20000000c00 */
[----:B------:R-:W-:Y:S01]  /*4860*/  CREDUX.MAXABS.F32.NAN UR4, R89 ;  /* 0x00000000590472cc */ /* 0x000fe20000006400 */
[----:B------:R-:W-:Y:S01]  /*4870*/  BSSY.RECONVERGENT B0, `(.L_x_50) ;  /* 0x0000013000007945 */ /* 0x000fe20003800200 */
[----:B------:R-:W-:Y:S01]  /*4880*/  ISETP.NE.AND P0, PT, R64, RZ, PT ;  /* 0x000000ff4000720c */ /* 0x000fe20003f05270 */
[----:B------:R3:W-:Y:S06]  /*4890*/  MEMBAR.ALL.CTA ;  /* 0x0000000000007992 */ /* 0x0007ec0000008000 */
[----:B---3--:R-:W3:Y:S01]  /*48a0*/  FENCE.VIEW.ASYNC.S ;  /* 0x00000000000073c6 */ /* 0x008ee20000000000 */
[----:B------:R-:W-:-:S03]  /*48b0*/  VIADD R70, R70, 0x1 ;  /* 0x0000000146467836 */ /* 0x000fc60000000000 */
[----:B------:R-:W-:Y:S01]  /*48c0*/  IMAD.U32 R4, RZ, RZ, UR4 ;  /* 0x00000004ff047e24 */ /* 0x000fe2000f8e00ff */
[----:B---3--:R3:W-:Y:S04]  /*48d0*/  SYNCS.ARRIVE.TRANS64.ART0 RZ, [R5+URZ+0x60], R0 ;  /* 0x0000600005ff79a7 */ /* 0x0087e800085000ff */
[----:B------:R3:W-:Y:S01]  /*48e0*/  @!P0 STS [R81+0x38400], R4 ;  /* 0x0384000451008388 */ /* 0x0007e20000000800 */
[----:B------:R-:W-:Y:S01]  /*48f0*/  BAR.SYNC.DEFER_BLOCKING 0x2, 0x80 ;  /* 0x0082000000007b1d */ /* 0x000fe20000010000 */
[----:B------:R-:W-:-:S13]  /*4900*/  LOP3.LUT P0, RZ, R83, R64, RZ, 0xfc, !PT ;  /* 0x0000004053ff7212 */ /* 0x000fda000780fcff */
[----:B------:R-:W-:Y:S05]  /*4910*/  @P0 BRA `(.L_x_51) ;  /* 0x0000000000200947 */ /* 0x000fea0003800000 */
[----:B------:R-:W-:Y:S01]  /*4920*/  IMAD.U32 R3, RZ, RZ, UR7 ;  /* 0x00000007ff037e24 */ /* 0x000fe2000f8e00ff */
[----:B------:R-:W4:Y:S04]  /*4930*/  LDCU.64 UR4, c[0x0][0x740] ;  /* 0x0000e800ff0477ac */ /* 0x000f280008000a00 */
[----:B-1-3--:R-:W1:Y:S01]  /*4940*/  LDS.128 R4, [R3+0x38400] ;  /* 0x0384000003047984 */ /* 0x00ae620000000c00 */
[----:B----4-:R-:W-:-:S04]  /*4950*/  LEA R8, P0, R65, UR4, 0x2 ;  /* 0x0000000441087c11 */ /* 0x010fc8000f8010ff */
[----:B------:R-:W-:Y:S02]  /*4960*/  LEA.HI.X R9, R65, UR5, R2, 0x2, P0 ;  /* 0x0000000541097c11 */ /* 0x000fe400080f1402 */
[----:B-1----:R-:W-:-:S04]  /*4970*/  FMNMX3 R4, R4, RZ, R5, !PT ;  /* 0x000000ff04047276 */ /* 0x002fc80007800005 */
[----:B------:R-:W-:-:S05]  /*4980*/  FMNMX3 R7, R4, R6, R7, !PT ;  /* 0x0000000604077276 */ /* 0x000fca0007800007 */
[----:B------:R4:W-:Y:S02]  /*4990*/  REDG.E.MAX.S32.STRONG.GPU desc[UR14][R8.64], R7 ;  /* 0x000000070800798e */ /* 0x0009e4000d12e30e */
.L_x_51:
[----:B------:R-:W-:Y:S05]  /*49a0*/  BSYNC.RECONVERGENT B0 ;  /* 0x0000000000007941 */ /* 0x000fea0003800200 */
.L_x_50:
[----:B--2---:R-:W-:Y:S02]  /*49b0*/  ISETP.NE.AND P0, PT, R63, 0x1, PT ;  /* 0x000000013f00780c */ /* 0x004fe40003f05270 */
[----:B------:R-:W-:-:S04]  /*49c0*/  ISETP.NE.AND P1, PT, R70, 0x2, PT ;  /* 0x000000024600780c */ /* 0x000fc80003f25270 */
[----:B-1-3--:R-:W-:Y:S02]  /*49d0*/  SEL R5, RZ, 0x1, P1 ;  /* 0x00000001ff057807 */ /* 0x00afe40000800000 */
[----:B------:R-:W-:Y:S02]  /*49e0*/  SEL R70, R70, RZ, P1 ;  /* 0x000000ff46467207 */ /* 0x000fe40000800000 */
[----:B------:R-:W-:-:S03]  /*49f0*/  LOP3.LUT R68, R68, R5, RZ, 0x3c, !PT ;  /* 0x0000000544447212 */ /* 0x000fc600078e3cff */
[----:B------:R-:W-:Y:S05]  /*4a00*/  @!P0 BRA `(.L_x_52) ;  /* 0xffffffe000408947 */ /* 0x000fea000383ffff */
.L_x_39:
[----:B------:R-:W-:Y:S05]  /*4a10*/  BRA.U !UP4, `(.L_x_53) ;  /* 0x000000010c1c7547 */ /* 0x000fea000b800000 */
[----:B------:R-:W1:Y:S01]  /*4a20*/  S2UR UR4, SR_CgaCtaId ;  /* 0x00000000000479c3 */ /* 0x000e620000008800 */
[----:B------:R-:W-:Y:S01]  /*4a30*/  ELECT P0, URZ, PT ;  /* 0x0000000000ff782f */ /* 0x000fe20003800000 */
[----:B----4-:R-:W-:Y:S01]  /*4a40*/  HFMA2 R2, -RZ, RZ, 0, 5.9604644775390625e-08 ;  /* 0x00000001ff027431 */ /* 0x010fe200000001ff */
[----:B------:R-:W-:-:S05]  /*4a50*/  UMOV UR5, 0x40 ;  /* 0x0000004000057882 */ /* 0x000fca0000000000 */
[----:B------:R-:W-:Y:S01]  /*4a60*/  UVIRTCOUNT.DEALLOC.SMPOOL 0x80 ;  /* 0x000000800000784c */ /* 0x000fe20000000000 */
[----:B-1----:R-:W-:-:S09]  /*4a70*/  ULEA UR4, UR4, UR5, 0x18 ;  /* 0x0000000504047291 */ /* 0x002fd2000f8ec0ff */
[----:B------:R1:W-:Y:S03]  /*4a80*/  @P0 STS.U8 [UR4], R2 ;  /* 0x00000002ff000988 */ /* 0x0003e60008000004 */
.L_x_53:
[----:B------:R-:W-:Y:S06]  /*4a90*/  BAR.SYNC.DEFER_BLOCKING 0x2, 0x80 ;  /* 0x0082000000007b1d */ /* 0x000fec0000010000 */
[----:B------:R-:W-:Y:S05]  /*4aa0*/  BRA.U !UP4, `(.L_x_54) ;  /* 0x000000010c9c7547 */ /* 0x000fea000b800000 */
[----:B------:R-:W3:Y:S01]  /*4ab0*/  S2UR UR5, SR_CgaCtaId ;  /* 0x00000000000579c3 */ /* 0x000ee20000008800 */
[----:B------:R-:W-:Y:S01]  /*4ac0*/  NOP ;  /* 0x0000000000007918 */ /* 0x000fe20000000000 */
[----:B------:R-:W-:Y:S01]  /*4ad0*/  UMOV UR4, 0x50 ;  /* 0x0000005000047882 */ /* 0x000fe20000000000 */
[----:B------:R-:W-:Y:S01]  /*4ae0*/  LOP3.LUT R4, R82, 0xffff, RZ, 0xc0, !PT ;  /* 0x0000ffff52047812 */ /* 0x000fe200078ec0ff */
[----:B------:R-:W-:-:S03]  /*4af0*/  IMAD.MOV.U32 R3, RZ, RZ, 0xffff ;  /* 0x0000ffffff037424 */ /* 0x000fc600078e00ff */
[----:B------:R-:W-:-:S04]  /*4b00*/  SHF.R.U32.HI R4, RZ, 0x5, R4 ;  /* 0x00000005ff047819 */ /* 0x000fc80000011604 */
[----:B------:R-:W-:Y:S01]  /*4b10*/  SHF.L.U32 R3, R3, R4, RZ ;  /* 0x0000000403037219 */ /* 0x000fe200000006ff */
[----:B------:R-:W-:-:S05]  /*4b20*/  VIADD R5, R4, 0x10 ;  /* 0x0000001004057836 */ /* 0x000fca0000000000 */
[----:B------:R-:W-:Y:S01]  /*4b30*/  SHF.L.U32 R0, R0, R5, RZ ;  /* 0x0000000500007219 */ /* 0x000fe200000006ff */
[----:B---3--:R-:W-:-:S03]  /*4b40*/  ULEA UR5, UR5, UR4, 0x18 ;  /* 0x0000000405057291 */ /* 0x008fc6000f8ec0ff */
[----:B------:R-:W-:-:S04]  /*4b50*/  LOP3.LUT R5, R0, R3, RZ, 0xfc, !PT ;  /* 0x0000000300057212 */ /* 0x000fc800078efcff */
[C---:B------:R-:W-:Y:S02]  /*4b60*/  LOP3.LUT R3, R5.reuse, 0xffff, RZ, 0xc0, !PT ;  /* 0x0000ffff05037812 */ /* 0x040fe400078ec0ff */
[----:B-1--4-:R-:W1:Y:S02]  /*4b70*/  LDS R2, [UR5] ;  /* 0x00000005ff027984 */ /* 0x012e640008000800 */
[----:B-1----:R-:W-:-:S04]  /*4b80*/  LOP3.LUT R0, R5, 0xffff, R2, 0x80, !PT ;  /* 0x0000ffff05007812 */ /* 0x002fc800078e8002 */
[----:B------:R-:W-:-:S13]  /*4b90*/  ISETP.NE.AND P0, PT, R0, R3, PT ;  /* 0x000000030000720c */ /* 0x000fda0003f05270 */
[----:B------:R-:W-:Y:S05]  /*4ba0*/  @P0 BRA `(.L_x_55) ;  /* 0x0000000000500947 */ /* 0x000fea0003800000 */
[----:B------:R-:W-:Y:S02]  /*4bb0*/  SHF.R.U32.HI R0, RZ, 0x10, R2 ;  /* 0x00000010ff007819 */ /* 0x000fe40000011602 */
[----:B------:R-:W-:-:S04]  /*4bc0*/  SHF.R.U32.HI R3, RZ, 0x10, R5 ;  /* 0x00000010ff037819 */ /* 0x000fc80000011605 */
[----:B------:R-:W-:-:S04]  /*4bd0*/  LOP3.LUT R0, R0, R3, RZ, 0xc0, !PT ;  /* 0x0000000300007212 */ /* 0x000fc800078ec0ff */
[----:B------:R-:W-:-:S13]  /*4be0*/  ISETP.NE.AND P0, PT, R0, R3, PT ;  /* 0x000000030000720c */ /* 0x000fda0003f05270 */
[----:B------:R-:W-:Y:S05]  /*4bf0*/  @P0 BRA `(.L_x_56) ;  /* 0x0000000000300947 */ /* 0x000fea0003800000 */
[----:B------:R-:W-:Y:S01]  /*4c00*/  R2UR UR8, R5 ;  /* 0x00000000050872ca */ /* 0x000fe200000e0000 */
[----:B------:R-:W1:Y:S01]  /*4c10*/  S2R R2, SR_LANEID ;  /* 0x0000000000027919 */ /* 0x000e620000000000 */
[----:B------:R-:W-:Y:S02]  /*4c20*/  VOTEU.ANY UR6, UPT, PT ;  /* 0x0000000000067886 */ /* 0x000fe400038e0100 */
[----:B------:R-:W-:-:S09]  /*4c30*/  UFLO.U32 UR6, UR6 ;  /* 0x00000006000672bd */ /* 0x000fd200080e0000 */
[----:B------:R-:W-:-:S06]  /*4c40*/  ULOP3.LUT UR8, URZ, UR8, URZ, 0x33, !UPT ;  /* 0x00000008ff087292 */ /* 0x000fcc000f8e33ff */
[----:B------:R-:W-:-:S04]  /*4c50*/  IMAD.U32 R0, RZ, RZ, UR8 ;  /* 0x00000008ff007e24 */ /* 0x000fc8000f8e00ff */
[----:B------:R-:W3:Y:S02]  /*4c60*/  REDUX UR4, R0 ;  /* 0x00000000000473c4 */ /* 0x000ee40000000000 */
[----:B------:R4:W-:Y:S01]  /*4c70*/  UTCATOMSWS.AND URZ, UR8 ;  /* 0x0000000800ff79e3 */ /* 0x0009e20008000000 */
[----:B-1----:R-:W-:Y:S01]  /*4c80*/  ISETP.EQ.U32.AND P0, PT, R2, UR6, PT ;  /* 0x0000000602007c0c */ /* 0x002fe2000bf02070 */
[----:B---3--:R-:W-:-:S12]  /*4c90*/  IMAD.U32 R2, RZ, RZ, UR4 ;  /* 0x00000004ff027e24 */ /* 0x008fd8000f8e00ff */
[----:B------:R4:W-:Y:S01]  /*4ca0*/  @P0 ATOMS.AND RZ, [UR5], R2 ;  /* 0x00000002ffff098c */ /* 0x0009e2000a800005 */
[----:B------:R-:W-:Y:S05]  /*4cb0*/  BRA `(.L_x_57) ;  /* 0x0000000000147947 */ /* 0x000fea0003800000 */
.L_x_56:
[----:B------:R-:W-:Y:S02]  /*4cc0*/  MOV R2, 0x4ce0 ;  /* 0x00004ce000027802 */ /* 0x000fe40000000f00 */
[----:B--2---:R-:W-:Y:S05]  /*4cd0*/  CALL.REL.NOINC `($__internal_0_$__cuda_sm10x_tcgen05_guardrail_trap_col_being_dealloced_not_returned_by_alloc) ;  /* 0x0000000400ac7944 */ /* 0x004fea0003c00000 */
[----:B------:R-:W-:Y:S05]  /*4ce0*/  BRA `(.L_x_57) ;  /* 0x0000000000087947 */ /* 0x000fea0003800000 */
.L_x_55:
[----:B------:R-:W-:Y:S02]  /*4cf0*/  MOV R2, 0x4d10 ;  /* 0x00004d1000027802 */ /* 0x000fe40000000f00 */
[----:B--2---:R-:W-:Y:S05]  /*4d00*/  CALL.REL.NOINC `($__internal_2_$__cuda_sm10x_tcgen05_guardrail_trap_unallocated_columns_being_dealloced) ;  /* 0x0000000400b87944 */ /* 0x004fea0003c00000 */
.L_x_57:
[----:B------:R-:W-:Y:S01]  /*4d10*/  NOP ;  /* 0x0000000000007918 */ /* 0x000fe20000000000 */
.L_x_54:
[----:B------:R-:W-:-:S04]  /*4d20*/  DEPBAR.LE SB0, 0x0 ;  /* 0x000080000000791a */ /* 0x000fc80000000000 */
[----:B------:R-:W-:-:S04]  /*4d30*/  DEPBAR.LE SB0, 0x0 ;  /* 0x000080000000791a */ /* 0x000fc80000000000 */
[----:B----4-:R-:W-:Y:S05]  /*4d40*/  EXIT ;  /* 0x000000000000794d */ /* 0x010fea0003800000 */
.L_x_9:
[----:B------:R-:W-:-:S07]  /*4d50*/  MOV R20, R21 ;  /* 0x0000001500147202 */ /* 0x000fce0000000f00 */
.L_x_58:
[----:B----4-:R4:W3:Y:S02]  /*4d60*/  SYNCS.PHASECHK.TRANS64.TRYWAIT P0, [R14+URZ+0x60], R21 ;  /* 0x000060150e0075a7 */ /* 0x0108e400080011ff */
[----:B---3--:R-:W-:Y:S05]  /*4d70*/  @!P0 NANOSLEEP.SYNCS 0x989680 ;  /* 0x009896800000895d */ /* 0x008fea0003900000 */
[----:B------:R-:W3:Y:S02]  /*4d80*/  @!P0 SYNCS.PHASECHK.TRANS64 P0, [R14+URZ+0x60], R21 ;  /* 0x000060150e0085a7 */ /* 0x000ee400080010ff */
[----:B---3--:R-:W-:Y:S05]  /*4d90*/  @!P0 BRA `(.L_x_58) ;  /* 0xfffffffc00f08947 */ /* 0x008fea000383ffff */
[----:B------:R-:W-:Y:S05]  /*4da0*/  BRA `(.L_x_59) ;  /* 0xffffffbc00b47947 */ /* 0x000fea000383ffff */
.L_x_11:
[----:B------:R-:W-:-:S07]  /*4db0*/  MOV R7, R6 ;  /* 0x0000000600077202 */ /* 0x000fce0000000f00 */
.L_x_60:
[----:B--2---:R2:W3:Y:S02]  /*4dc0*/  SYNCS.PHASECHK.TRANS64.TRYWAIT P0, [R2+URZ+0x60], R7 ;  /* 0x00006007020075a7 */ /* 0x0044e400080011ff */
[----:B---3--:R-:W-:Y:S05]  /*4dd0*/  @!P0 NANOSLEEP.SYNCS 0x989680 ;  /* 0x009896800000895d */ /* 0x008fea0003900000 */
[----:B------:R-:W3:Y:S02]  /*4de0*/  @!P0 SYNCS.PHASECHK.TRANS64 P0, [R2+URZ+0x60], R7 ;  /* 0x00006007020085a7 */ /* 0x000ee400080010ff */
[----:B---3--:R-:W-:Y:S05]  /*4df0*/  @!P0 BRA `(.L_x_60) ;  /* 0xfffffffc00f08947 */ /* 0x008fea000383ffff */
[----:B------:R-:W-:Y:S05]  /*4e00*/  BRA `(.L_x_61) ;  /* 0xffffffc000587947 */ /* 0x000fea000383ffff */
.L_x_12:
[----:B------:R-:W-:-:S07]  /*4e10*/  MOV R13, R12 ;  /* 0x0000000c000d7202 */ /* 0x000fce0000000f00 */
.L_x_62:
[----:B--2---:R2:W3:Y:S02]  /*4e20*/  SYNCS.PHASECHK.TRANS64.TRYWAIT P0, [R8+URZ+0x60], R13 ;  /* 0x0000600d080075a7 */ /* 0x0044e400080011ff */
[----:B---3--:R-:W-:Y:S05]  /*4e30*/  @!P0 NANOSLEEP.SYNCS 0x989680 ;  /* 0x009896800000895d */ /* 0x008fea0003900000 */
[----:B------:R-:W3:Y:S02]  /*4e40*/  @!P0 SYNCS.PHASECHK.TRANS64 P0, [R8+URZ+0x60], R13 ;  /* 0x0000600d080085a7 */ /* 0x000ee400080010ff */
[----:B---3--:R-:W-:Y:S05]  /*4e50*/  @!P0 BRA `(.L_x_62) ;  /* 0xfffffffc00f08947 */ /* 0x008fea000383ffff */
[----:B------:R-:W-:Y:S05]  /*4e60*/  BRA `(.L_x_4) ;  /* 0xffffffc0008c7947 */ /* 0x000fea000383ffff */
.L_x_14:
[----:B------:R-:W-:-:S07]  /*4e70*/  MOV R0, UR23 ;  /* 0x0000001700007c02 */ /* 0x000fce0008000f00 */
.L_x_63:
[----:B---3--:R3:W4:Y:S02]  /*4e80*/  SYNCS.PHASECHK.TRANS64.TRYWAIT P0, [R0+URZ+0x50], RZ ;  /* 0x000050ff000075a7 */ /* 0x00872400080011ff */
[----:B----4-:R-:W-:Y:S05]  /*4e90*/  @!P0 NANOSLEEP.SYNCS 0x989680 ;  /* 0x009896800000895d */ /* 0x010fea0003900000 */
[----:B------:R-:W4:Y:S02]  /*4ea0*/  @!P0 SYNCS.PHASECHK.TRANS64 P0, [R0+URZ+0x50], RZ ;  /* 0x000050ff000085a7 */ /* 0x000f2400080010ff */
[----:B----4-:R-:W-:Y:S05]  /*4eb0*/  @!P0 BRA `(.L_x_63) ;  /* 0xfffffffc00f08947 */ /* 0x010fea000383ffff */
[----:B------:R-:W-:Y:S05]  /*4ec0*/  BRA `(.L_x_64) ;  /* 0xffffffc000907947 */ /* 0x000fea000383ffff */
.L_x_17:
[----:B------:R-:W-:Y:S02]  /*4ed0*/  MOV R4, UR17 ;  /* 0x0000001100047c02 */ /* 0x000fe40008000f00 */
[----:B------:R-:W-:Y:S02]  /*4ee0*/  MOV R5, UR17 ;  /* 0x0000001100057c02 */ /* 0x000fe40008000f00 */
[----:B------:R-:W-:-:S07]  /*4ef0*/  MOV R0, UR5 ;  /* 0x0000000500007c02 */ /* 0x000fce0008000f00 */
.L_x_65:
[----:B--2---:R2:W3:Y:S02]  /*4f00*/  SYNCS.PHASECHK.TRANS64.TRYWAIT P0, [R0+URZ+0x20], R5 ;  /* 0x00002005000075a7 */ /* 0x0044e400080011ff */
[----:B---3--:R-:W-:Y:S05]  /*4f10*/  @!P0 NANOSLEEP.SYNCS 0x989680 ;  /* 0x009896800000895d */ /* 0x008fea0003900000 */
[----:B------:R-:W3:Y:S02]  /*4f20*/  @!P0 SYNCS.PHASECHK.TRANS64 P0, [R0+URZ+0x20], R5 ;  /* 0x00002005000085a7 */ /* 0x000ee400080010ff */
[----:B---3--:R-:W-:Y:S05]  /*4f30*/  @!P0 BRA `(.L_x_65) ;  /* 0xfffffffc00f08947 */ /* 0x008fea000383ffff */
[----:B------:R-:W-:Y:S05]  /*4f40*/  BRA `(.L_x_16) ;  /* 0xffffffc400547947 */ /* 0x000fea000383ffff */
.L_x_19:
[----:B------:R-:W-:-:S07]  /*4f50*/  MOV R5, R4 ;  /* 0x0000000400057202 */ /* 0x000fce0000000f00 */
.L_x_66:
[----:B---3--:R3:W4:Y:S02]  /*4f60*/  SYNCS.PHASECHK.TRANS64.TRYWAIT P0, [R3+URZ+0x50], R5 ;  /* 0x00005005030075a7 */ /* 0x00872400080011ff */
[----:B----4-:R-:W-:Y:S05]  /*4f70*/  @!P0 NANOSLEEP.SYNCS 0x989680 ;  /* 0x009896800000895d */ /* 0x010fea0003900000 */
[----:B------:R-:W4:Y:S02]  /*4f80*/  @!P0 SYNCS.PHASECHK.TRANS64 P0, [R3+URZ+0x50], R5 ;  /* 0x00005005030085a7 */ /* 0x000f2400080010ff */
[----:B----4-:R-:W-:Y:S05]  /*4f90*/  @!P0 BRA `(.L_x_66) ;  /* 0xfffffffc00f08947 */ /* 0x010fea000383ffff */
[----:B------:R-:W-:Y:S05]  /*4fa0*/  BRA `(.L_x_67) ;  /* 0xffffffc400a47947 */ /* 0x000fea000383ffff */
.L_x_21:
[----:B------:R-:W-:Y:S02]  /*4fb0*/  MOV R2, UR4 ;  /* 0x0000000400027c02 */ /* 0x000fe40008000f00 */
[----:B------:R-:W-:Y:S02]  /*4fc0*/  MOV R3, UR4 ;  /* 0x0000000400037c02 */ /* 0x000fe40008000f00 */
[----:B------:R-:W-:-:S07]  /*4fd0*/  MOV R0, UR5 ;  /* 0x0000000500007c02 */ /* 0x000fce0008000f00 */
.L_x_68:
[----:B---3--:R3:W4:Y:S02]  /*4fe0*/  SYNCS.PHASECHK.TRANS64.TRYWAIT P0, [R0+URZ+0x20], R3 ;  /* 0x00002003000075a7 */ /* 0x00872400080011ff */
[----:B----4-:R-:W-:Y:S05]  /*4ff0*/  @!P0 NANOSLEEP.SYNCS 0x989680 ;  /* 0x009896800000895d */ /* 0x010fea0003900000 */
[----:B------:R-:W4:Y:S02]  /*5000*/  @!P0 SYNCS.PHASECHK.TRANS64 P0, [R0+URZ+0x20], R3 ;  /* 0x00002003000085a7 */ /* 0x000f2400080010ff */
[----:B----4-:R-:W-:Y:S05]  /*5010*/  @!P0 BRA `(.L_x_68) ;  /* 0xfffffffc00f08947 */ /* 0x010fea000383ffff */
[----:B------:R-:W-:Y:S05]  /*5020*/  BRA `(.L_x_69) ;  /* 0xffffffc800087947 */ /* 0x000fea000383ffff */
.L_x_23:
[----:B------:R-:W-:-:S07]  /*5030*/  MOV R2, UR12 ;  /* 0x0000000c00027c02 */ /* 0x000fce0008000f00 */
.L_x_70:
[----:B---3--:R3:W4:Y:S02]  /*5040*/  SYNCS.PHASECHK.TRANS64.TRYWAIT P0, [R2+URZ+0x50], RZ ;  /* 0x000050ff020075a7 */ /* 0x00872400080011ff */
[----:B----4-:R-:W-:Y:S05]  /*5050*/  @!P0 NANOSLEEP.SYNCS 0x989680 ;  /* 0x009896800000895d */ /* 0x010fea0003900000 */
[----:B------:R-:W4:Y:S02]  /*5060*/  @!P0 SYNCS.PHASECHK.TRANS64 P0, [R2+URZ+0x50], RZ ;  /* 0x000050ff020085a7 */ /* 0x000f2400080010ff */
[----:B----4-:R-:W-:Y:S05]  /*5070*/  @!P0 BRA `(.L_x_70) ;  /* 0xfffffffc00f08947 */ /* 0x010fea000383ffff */
[----:B------:R-:W-:Y:S05]  /*5080*/  BRA `(.L_x_71) ;  /* 0xffffffc800207947 */ /* 0x000fea000383ffff */
.L_x_26:
[----:B------:R-:W-:Y:S02]  /*5090*/  MOV R2, UR13 ;  /* 0x0000000d00027c02 */ /* 0x000fe40008000f00 */
[----:B------:R-:W-:Y:S02]  /*50a0*/  MOV R3, UR13 ;  /* 0x0000000d00037c02 */ /* 0x000fe40008000f00 */
[----:B------:R-:W-:-:S07]  /*50b0*/  MOV R0, UR12 ;  /* 0x0000000c00007c02 */ /* 0x000fce0008000f00 */
.L_x_72:
[----:B---3--:R3:W4:Y:S02]  /*50c0*/  SYNCS.PHASECHK.TRANS64.TRYWAIT P0, [R0+URZ+0x48], R3 ;  /* 0x00004803000075a7 */ /* 0x00872400080011ff */
[----:B----4-:R-:W-:Y:S05]  /*50d0*/  @!P0 NANOSLEEP.SYNCS 0x989680 ;  /* 0x009896800000895d */ /* 0x010fea0003900000 */
[----:B------:R-:W4:Y:S02]  /*50e0*/  @!P0 SYNCS.PHASECHK.TRANS64 P0, [R0+URZ+0x48], R3 ;  /* 0x00004803000085a7 */ /* 0x000f2400080010ff */
[----:B----4-:R-:W-:Y:S05]  /*50f0*/  @!P0 BRA `(.L_x_72) ;  /* 0xfffffffc00f08947 */ /* 0x010fea000383ffff */
[----:B------:R-:W-:Y:S05]  /*5100*/  BRA `(.L_x_25) ;  /* 0xffffffcc00407947 */ /* 0x000fea000383ffff */
.L_x_28:
[----:B------:R-:W-:Y:S02]  /*5110*/  MOV R2, UR23 ;  /* 0x0000001700027c02 */ /* 0x000fe40008000f00 */
[----:B------:R-:W-:Y:S02]  /*5120*/  MOV R3, UR23 ;  /* 0x0000001700037c02 */ /* 0x000fe40008000f00 */
[----:B------:R-:W-:Y:S07]  /*5130*/  MOV R0, UR13 ;  /* 0x0000000d00007c02 */ /* 0x000fee0008000f00 */
.L_x_73:
[----:B---3--:R3:W4:Y:S02]  /*5140*/  SYNCS.PHASECHK.TRANS64.TRYWAIT P1, [R0+URZ], R3 ;  /* 0x00000003000075a7 */ /* 0x00872400080211ff */
[----:B----4-:R-:W-:Y:S05]  /*5150*/  @!P1 NANOSLEEP.SYNCS 0x989680 ;  /* 0x009896800000995d */ /* 0x010fea0003900000 */
[----:B------:R-:W4:Y:S02]  /*5160*/  @!P1 SYNCS.PHASECHK.TRANS64 P1, [R0+URZ], R3 ;  /* 0x00000003000095a7 */ /* 0x000f2400080210ff */
[----:B----4-:R-:W-:Y:S05]  /*5170*/  @!P1 BRA `(.L_x_73) ;  /* 0xfffffffc00f09947 */ /* 0x010fea000383ffff */
[----:B------:R-:W-:Y:S05]  /*5180*/  BRA `(.L_x_27) ;  /* 0xffffffcc00bc7947 */ /* 0x000fea000383ffff */
.L_x_30:
[-C--:B------:R-:W-:Y:S02]  /*5190*/  MOV R6, R3.reuse ;  /* 0x0000000300067202 */ /* 0x080fe40000000f00 */
[----:B------:R-:W-:-:S07]  /*51a0*/  MOV R7, R3 ;  /* 0x0000000300077202 */ /* 0x000fce0000000f00 */
.L_x_74:
[----:B----4-:R4:W3:Y:S02]  /*51b0*/  SYNCS.PHASECHK.TRANS64.TRYWAIT P0, [R2+URZ+0x50], R7 ;  /* 0x00005007020075a7 */ /* 0x0108e400080011ff */
[----:B---3--:R-:W-:Y:S05]  /*51c0*/  @!P0 NANOSLEEP.SYNCS 0x989680 ;  /* 0x009896800000895d */ /* 0x008fea0003900000 */
[----:B------:R-:W3:Y:S02]  /*51d0*/  @!P0 SYNCS.PHASECHK.TRANS64 P0, [R2+URZ+0x50], R7 ;  /* 0x00005007020085a7 */ /* 0x000ee400080010ff */
[----:B---3--:R-:W-:Y:S05]  /*51e0*/  @!P0 BRA `(.L_x_74) ;  /* 0xfffffffc00f08947 */ /* 0x008fea000383ffff */
[----:B------:R-:W-:Y:S05]  /*51f0*/  BRA `(.L_x_75) ;  /* 0xffffffd0002c7947 */ /* 0x000fea000383ffff */
.L_x_32:
[----:B----4-:R-:W-:Y:S02]  /*5200*/  MOV R2, UR31 ;  /* 0x0000001f00027c02 */ /* 0x010fe40008000f00 */
[----:B------:R-:W-:Y:S02]  /*5210*/  MOV R3, UR31 ;  /* 0x0000001f00037c02 */ /* 0x000fe40008000f00 */
[----:B------:R-:W-:-:S07]  /*5220*/  MOV R0, UR12 ;  /* 0x0000000c00007c02 */ /* 0x000fce0008000f00 */
.L_x_76:
[----:B---3--:R3:W4:Y:S02]  /*5230*/  SYNCS.PHASECHK.TRANS64.TRYWAIT P0, [R0+URZ+0x48], R3 ;  /* 0x00004803000075a7 */ /* 0x00872400080011ff */
[----:B----4-:R-:W-:Y:S05]  /*5240*/  @!P0 NANOSLEEP.SYNCS 0x989680 ;  /* 0x009896800000895d */ /* 0x010fea0003900000 */
[----:B------:R-:W4:Y:S02]  /*5250*/  @!P0 SYNCS.PHASECHK.TRANS64 P0, [R0+URZ+0x48], R3 ;  /* 0x00004803000085a7 */ /* 0x000f2400080010ff */
[----:B----4-:R-:W-:Y:S05]  /*5260*/  @!P0 BRA `(.L_x_76) ;  /* 0xfffffffc00f08947 */ /* 0x010fea000383ffff */
[----:B------:R-:W-:Y:S05]  /*5270*/  BRA `(.L_x_22) ;  /* 0xffffffd000607947 */ /* 0x000fea000383ffff */
.L_x_38:
[----:B-1----:R1:W3:Y:S02]  /*5280*/  SYNCS.PHASECHK.TRANS64.TRYWAIT P0, [R3+URZ+0x50], RZ ;  /* 0x000050ff030075a7 */ /* 0x0022e400080011ff */
[----:B---3--:R-:W-:Y:S05]  /*5290*/  @!P0 NANOSLEEP.SYNCS 0x989680 ;  /* 0x009896800000895d */ /* 0x008fea0003900000 */
[----:B------:R-:W3:Y:S02]  /*52a0*/  @!P0 SYNCS.PHASECHK.TRANS64 P0, [R3+URZ+0x50], RZ ;  /* 0x000050ff030085a7 */ /* 0x000ee400080010ff */
[----:B---3--:R-:W-:Y:S05]  /*52b0*/  @!P0 BRA `(.L_x_38) ;  /* 0xfffffffc00f08947 */ /* 0x008fea000383ffff */
[----:B------:R-:W-:Y:S05]  /*52c0*/  BRA `(.L_x_77) ;  /* 0xffffffd400307947 */ /* 0x000fea000383ffff */
.L_x_40:
[----:B------:R-:W-:-:S07]  /*52d0*/  MOV R5, R4 ;  /* 0x0000000400057202 */ /* 0x000fce0000000f00 */
.L_x_78:
[----:B-1----:R1:W2:Y:S02]  /*52e0*/  SYNCS.PHASECHK.TRANS64.TRYWAIT P0, [R3+URZ+0x40], R5 ;  /* 0x00004005030075a7 */ /* 0x0022a400080011ff */
[----:B--2---:R-:W-:Y:S05]  /*52f0*/  @!P0 NANOSLEEP.SYNCS 0x989680 ;  /* 0x009896800000895d */ /* 0x004fea0003900000 */
[----:B------:R-:W2:Y:S02]  /*5300*/  @!P0 SYNCS.PHASECHK.TRANS64 P0, [R3+URZ+0x40], R5 ;  /* 0x00004005030085a7 */ /* 0x000ea400080010ff */
[----:B--2---:R-:W-:Y:S05]  /*5310*/  @!P0 BRA `(.L_x_78) ;  /* 0xfffffffc00f08947 */ /* 0x004fea000383ffff */
[----:B------:R-:W-:Y:S05]  /*5320*/  BRA `(.L_x_79) ;  /* 0xffffffd8002c7947 */ /* 0x000fea000383ffff */
.L_x_49:
[----:B------:R-:W-:-:S07]  /*5330*/  MOV R7, R6 ;  /* 0x0000000600077202 */ /* 0x000fce0000000f00 */
.L_x_80:
[----:B-1----:R1:W2:Y:S02]  /*5340*/  SYNCS.PHASECHK.TRANS64.TRYWAIT P0, [R5+URZ+0x50], R7 ;  /* 0x00005007050075a7 */ /* 0x0022a400080011ff */
[----:B--2---:R-:W-:Y:S05]  /*5350*/  @!P0 NANOSLEEP.SYNCS 0x989680 ;  /* 0x009896800000895d */ /* 0x004fea0003900000 */
[----:B------:R-:W2:Y:S02]  /*5360*/  @!P0 SYNCS.PHASECHK.TRANS64 P0, [R5+URZ+0x50], R7 ;  /* 0x00005007050085a7 */ /* 0x000ea400080010ff */
[----:B--2---:R-:W-:Y:S05]  /*5370*/  @!P0 BRA `(.L_x_80) ;  /* 0xfffffffc00f08947 */ /* 0x004fea000383ffff */
[----:B------:R-:W-:Y:S05]  /*5380*/  BRA `(.L_x_81) ;  /* 0xfffffff4002c7947 */ /* 0x000fea000383ffff */
        .weak           $__internal_0_$__cuda_sm10x_tcgen05_guardrail_trap_col_being_dealloced_not_returned_by_alloc
        .type           $__internal_0_$__cuda_sm10x_tcgen05_guardrail_trap_col_being_dealloced_not_returned_by_alloc,@function
        .size           $__internal_0_$__cuda_sm10x_tcgen05_guardrail_trap_col_being_dealloced_not_returned_by_alloc,($__internal_1_$__cuda_sm10x_tcgen05_guardrail_trap_phase_invalid_during_alloc - $__internal_0_$__cuda_sm10x_tcgen05_guardrail_trap_col_being_dealloced_not_returned_by_alloc)
$__internal_0_$__cuda_sm10x_tcgen05_guardrail_trap_col_being_dealloced_not_returned_by_alloc:
[----:B------:R-:W-:Y:S05]  /*5390*/  BPT.TRAP 0x1 ;  /* 0x000000040000795c */ /* 0x000fea0000300000 */
[----:B------:R-:W-:-:S04]  /*53a0*/  HFMA2 R3, -RZ, RZ, 0, 0 ;  /* 0x00000000ff037431 */ /* 0x000fc800000001ff */
[----:B------:R-:W-:Y:S05]  /*53b0*/  RET.REL.NODEC R2 `(kernel_cutlass_kernel_cudnngrouped_gemmgrouped_gemm_swiglugrouped_gemm_swiglu_quantBlockScaledContiguousGroupedGemmKernel_object_at__TiledMMA_ThrLayoutVMNK11110000_PermutationMNK____MMAAt_0) ;  /* 0xffffffac02107950 */ /* 0x000fea0003c3ffff */
        .weak           $__internal_1_$__cuda_sm10x_tcgen05_guardrail_trap_phase_invalid_during_alloc
        .type           $__internal_1_$__cuda_sm10x_tcgen05_guardrail_trap_phase_invalid_during_alloc,@function
        .size           $__internal_1_$__cuda_sm10x_tcgen05_guardrail_trap_phase_invalid_during_alloc,($__internal_2_$__cuda_sm10x_tcgen05_guardrail_trap_unallocated_columns_being_dealloced - $__internal_1_$__cuda_sm10x_tcgen05_guardrail_trap_phase_invalid_during_alloc)
$__internal_1_$__cuda_sm10x_tcgen05_guardrail_trap_phase_invalid_during_alloc:
[----:B------:R-:W-:Y:S05]  /*53c0*/  BPT.TRAP 0x1 ;  /* 0x000000040000795c */ /* 0x000fea0000300000 */
[----:B------:R-:W-:-:S04]  /*53d0*/  MOV R3, 0x0 ;  /* 0x0000000000037802 */ /* 0x000fc80000000f00 */
[----:B------:R-:W-:Y:S05]  /*53e0*/  RET.REL.NODEC R2 `(kernel_cutlass_kernel_cudnngrouped_gemmgrouped_gemm_swiglugrouped_gemm_swiglu_quantBlockScaledContiguousGroupedGemmKernel_object_at__TiledMMA_ThrLayoutVMNK11110000_PermutationMNK____MMAAt_0) ;  /* 0xffffffac02047950 */ /* 0x000fea0003c3ffff */
        .weak           $__internal_2_$__cuda_sm10x_tcgen05_guardrail_trap_unallocated_columns_being_dealloced
        .type           $__internal_2_$__cuda_sm10x_tcgen05_guardrail_trap_unallocated_columns_being_dealloced,@function
        .size           $__internal_2_$__cuda_sm10x_tcgen05_guardrail_trap_unallocated_columns_being_dealloced,(.L_x_85 - $__internal_2_$__cuda_sm10x_tcgen05_guardrail_trap_unallocated_columns_being_dealloced)
$__internal_2_$__cuda_sm10x_tcgen05_guardrail_trap_unallocated_columns_being_dealloced:
[----:B------:R-:W-:Y:S05]  /*53f0*/  BPT.TRAP 0x1 ;  /* 0x000000040000795c */ /* 0x000fea0000300000 */
[----:B------:R-:W-:-:S04]  /*5400*/  HFMA2 R3, -RZ, RZ, 0, 0 ;  /* 0x00000000ff037431 */ /* 0x000fc800000001ff */
[----:B------:R-:W-:Y:S05]  /*5410*/  RET.REL.NODEC R2 `(kernel_cutlass_kernel_cudnngrouped_gemmgrouped_gemm_swiglugrouped_gemm_swiglu_quantBlockScaledContiguousGroupedGemmKernel_object_at__TiledMMA_ThrLayoutVMNK11110000_PermutationMNK____MMAAt_0) ;  /* 0xffffffa802f87950 */ /* 0x000fea0003c3ffff */
.L_x_82:
[----:B------:R-:W-:-:S00]  /*5420*/  BRA `(.L_x_82) ;  /* 0xfffffffc00fc7947 */ /* 0x000fc0000383ffff */
[----:B------:R-:W-:-:S00]  /*5430*/  NOP ;  /* 0x0000000000007918 */ /* 0x000fc00000000000 */
        /* <DEDUP_REMOVED lines=12> */
.L_x_85:


//--------------------- .nv.shared.kernel_cutlass_kernel_cudnngrouped_gemmgrouped_gemm_swiglugrouped_gemm_swiglu_quantBlockScaledContiguousGroupedGemmKernel_object_at__TiledMMA_ThrLayoutVMNK11110000_PermutationMNK____MMAAt_0 --------------------------
	.section	.nv.shared.kernel_cutlass_kernel_cudnngrouped_gemmgrouped_gemm_swiglugrouped_gemm_swiglu_quantBlockScaledContiguousGroupedGemmKernel_object_at__TiledMMA_ThrLayoutVMNK11110000_PermutationMNK____MMAAt_0,"aw",@nobits
	.sectionflags	@""
	.align	1024
	.zero		1024


//--------------------- .nv.shared.reserved.0     --------------------------
	.section	.nv.shared.reserved.0,"aw",@nobits
	.align	8
	.weak		__nv_reservedSMEM_offset_0_alias
	.size		__nv_reservedSMEM_offset_0_alias, 0, 64
	.other		__nv_reservedSMEM_offset_0_alias,@"STO_CUDA_RESERVED_SHARED STV_DEFAULT"
__nv_reservedSMEM_offset_0_alias:
	.zero		0
.nv.shared.reserved.0:
	.zero		64
	.weak		__nv_reservedSMEM_allocation_phase
	.type		__nv_reservedSMEM_allocation_phase,@object
	.size		__nv_reservedSMEM_allocation_phase,(.L_0 - __nv_reservedSMEM_allocation_phase)
__nv_reservedSMEM_allocation_phase:
	.zero		1
.L_0:
	.zero		7
	.weak		__nv_reservedSMEM_devtool_atexit_pc
	.type		__nv_reservedSMEM_devtool_atexit_pc,@object
	.size		__nv_reservedSMEM_devtool_atexit_pc,(__nv_reservedSMEM_allocation_mask - __nv_reservedSMEM_devtool_atexit_pc)
__nv_reservedSMEM_devtool_atexit_pc:
	.zero		8
	.weak		__nv_reservedSMEM_allocation_mask
	.type		__nv_reservedSMEM_allocation_mask,@object
	.size		__nv_reservedSMEM_allocation_mask,(.L_2 - __nv_reservedSMEM_allocation_mask)
__nv_reservedSMEM_allocation_mask:
	.zero		4
.L_2:


//--------------------- .nv.constant0.kernel_cutlass_kernel_cudnngrouped_gemmgrouped_gemm_swiglugrouped_gemm_swiglu_quantBlockScaledContiguousGroupedGemmKernel_object_at__TiledMMA_ThrLayoutVMNK11110000_PermutationMNK____MMAAt_0 --------------------------
	.section	.nv.constant0.kernel_cutlass_kernel_cudnngrouped_gemmgrouped_gemm_swiglugrouped_gemm_swiglu_quantBlockScaledContiguousGroupedGemmKernel_object_at__TiledMMA_ThrLayoutVMNK11110000_PermutationMNK____MMAAt_0,"a",@progbits
	.sectionflags	@""
	.align	4
.nv.constant0.kernel_cutlass_kernel_cudnngrouped_gemmgrouped_gemm_swiglugrouped_gemm_swiglu_quantBlockScaledContiguousGroupedGemmKernel_object_at__TiledMMA_ThrLayoutVMNK11110000_PermutationMNK____MMAAt_0:
	.zero		1924


//--------------------- SYMBOLS --------------------------

	.type		.nv.reservedSmem.offset0,@object
	.size		.nv.reservedSmem.offset0,0x4
	.type		.nv.reservedSmem.cap,@object
	.size		.nv.reservedSmem.cap,0x4
